	.target	sm_100a

	.elftype	@"ET_EXEC"


//--------------------- .note.nv.tkinfo           --------------------------
	.section	.note.nv.tkinfo,"",@"SHT_NOTE"
	.sectionflags	@"SHF_NOTE_NV_TKINFO"
	.tkinfo
        /*0018*/ 	.word	0x00000002
        /*0030*/ 	.string	""
        /*0030*/ 	.string	"ptxas"
        /*0030*/ 	.string	"Cuda compilation tools, release 13.0, V13.0.88"
        /*0030*/ 	.string	"Build cuda_13.0.r13.0/compiler.36424714_0"
        /*0030*/ 	.string	"-arch sm_100a -m 64 "



//--------------------- .note.nv.cuinfo           --------------------------
	.section	.note.nv.cuinfo,"",@"SHT_NOTE"
	.sectionflags	@"SHF_NOTE_NV_CUINFO"
        /*0018*/ 	.short	0x0002
        /*001a*/ 	.short	0x0064
        /*001c*/ 	.short	0x0082
	.zero		2


//--------------------- .nv.info                  --------------------------
	.section	.nv.info,"",@"SHT_CUDA_INFO"
	.align	4


	//----- nvinfo : EIATTR_REGCOUNT
	.align		4
        /*0000*/ 	.byte	0x04, 0x2f
        /*0002*/ 	.short	(.L_19 - .L_18)
	.align		4
.L_18:
        /*0004*/ 	.word	index@(_ZN7cutlass13device_kernelINS_4gemm6kernel13GemmUniversalIN4cute5tupleIJiiiiEEENS1_10collective13CollectiveMmaINS1_35MainloopSm100TmaUmmaWarpSpecializedILi5ELi2ELi4ENS5_IJNS4_1CILi2EEENSA_ILi1EEESC_EEEEENS5_IJNSA_ILi256EEENSA_ILi64EEENSA_ILi32EEEEEEaNS5_IJlSC_lEEEaSJ_NS4_8TiledMMAINS4_8MMA_AtomIJNS4_21SM100_MMA_S8_2x1SM_SSIaaiLi256ELi64ELNS4_4UMMA5MajorE0ELSO_0ELNSN_8SaturateE0EEEEEENS4_6LayoutINS5_IJSC_SC_SC_EEENS5_IJNSA_ILi0EEESU_SU_EEEEENS5_IJNS4_10UnderscoreESX_SX_EEEEENS4_18SM100_TMA_2SM_LOADENS4_14ComposedLayoutINS4_7SwizzleILi1ELi4ELi3EEENS4_18smem_ptr_flag_bitsILi8EEENSS_INS5_IJNSA_ILi8EEESH_EEENS5_IJSH_SC_EEEEEEEvNS4_8identityES10_S1A_vS1B_EENS_8epilogue10collective18CollectiveEpilogueINS1D_23Sm100TmaWarpSpecializedILi1ELi1ELi64ELb0ELb0EEEJNS5_IJNSA_ILi128EEESG_SH_EEENS5_IJNSS_IS1I_SC_EENSS_ISG_SC_EEEEEaSJ_aSJ_NS1D_6fusion15FusionCallbacksIS1H_NS1N_17LinearCombinationIaiaiLNS_15FloatRoundStyleE2EEES1J_S1M_JEEENS4_5SM1004TMEM4LOAD26SM100_TMEM_LOAD_32dp32b64xENS4_13SM90_TMA_LOADENS11_INS12_ILi2ELi4ELi3EEES15_NSS_INS5_IJS16_SG_EEENS5_IJSG_SC_EEEEEEENS4_39AutoVectorizingCopyWithAssumedAlignmentILi128EEENS4_14SM90_TMA_STOREES22_S24_S24_EEEvvEEEEvNT_6ParamsE)
        /*0008*/ 	.word	0x000000c6


	//----- nvinfo : EIATTR_FRAME_SIZE
	.align		4
.L_19:
        /*000c*/ 	.byte	0x04, 0x11
        /*000e*/ 	.short	(.L_21 - .L_20)
	.align		4
.L_20:
        /*0010*/ 	.word	index@($__internal_2_$__cuda_sm10x_tcgen05_guardrail_trap_unallocated_columns_being_dealloced)
        /*0014*/ 	.word	0x00000000


	//----- nvinfo : EIATTR_FRAME_SIZE
	.align		4
.L_21:
        /*0018*/ 	.byte	0x04, 0x11
        /*001a*/ 	.short	(.L_23 - .L_22)
	.align		4
.L_22:
        /*001c*/ 	.word	index@($__internal_1_$__cuda_sm10x_tcgen05_guardrail_trap_phase_invalid_during_alloc)
        /*0020*/ 	.word	0x00000000


	//----- nvinfo : EIATTR_FRAME_SIZE
	.align		4
.L_23:
        /*0024*/ 	.byte	0x04, 0x11
        /*0026*/ 	.short	(.L_25 - .L_24)
	.align		4
.L_24:
        /*0028*/ 	.word	index@($__internal_0_$__cuda_sm10x_tcgen05_guardrail_trap_col_being_dealloced_not_returned_by_alloc)
        /*002c*/ 	.word	0x00000000


	//----- nvinfo : EIATTR_FRAME_SIZE
	.align		4
.L_25:
        /*0030*/ 	.byte	0x04, 0x11
        /*0032*/ 	.short	(.L_27 - .L_26)
	.align		4
.L_26:
        /*0034*/ 	.word	index@(_ZN7cutlass13device_kernelINS_4gemm6kernel13GemmUniversalIN4cute5tupleIJiiiiEEENS1_10collective13CollectiveMmaINS1_35MainloopSm100TmaUmmaWarpSpecializedILi5ELi2ELi4ENS5_IJNS4_1CILi2EEENSA_ILi1EEESC_EEEEENS5_IJNSA_ILi256EEENSA_ILi64EEENSA_ILi32EEEEEEaNS5_IJlSC_lEEEaSJ_NS4_8TiledMMAINS4_8MMA_AtomIJNS4_21SM100_MMA_S8_2x1SM_SSIaaiLi256ELi64ELNS4_4UMMA5MajorE0ELSO_0ELNSN_8SaturateE0EEEEEENS4_6LayoutINS5_IJSC_SC_SC_EEENS5_IJNSA_ILi0EEESU_SU_EEEEENS5_IJNS4_10UnderscoreESX_SX_EEEEENS4_18SM100_TMA_2SM_LOADENS4_14ComposedLayoutINS4_7SwizzleILi1ELi4ELi3EEENS4_18smem_ptr_flag_bitsILi8EEENSS_INS5_IJNSA_ILi8EEESH_EEENS5_IJSH_SC_EEEEEEEvNS4_8identityES10_S1A_vS1B_EENS_8epilogue10collective18CollectiveEpilogueINS1D_23Sm100TmaWarpSpecializedILi1ELi1ELi64ELb0ELb0EEEJNS5_IJNSA_ILi128EEESG_SH_EEENS5_IJNSS_IS1I_SC_EENSS_ISG_SC_EEEEEaSJ_aSJ_NS1D_6fusion15FusionCallbacksIS1H_NS1N_17LinearCombinationIaiaiLNS_15FloatRoundStyleE2EEES1J_S1M_JEEENS4_5SM1004TMEM4LOAD26SM100_TMEM_LOAD_32dp32b64xENS4_13SM90_TMA_LOADENS11_INS12_ILi2ELi4ELi3EEES15_NSS_INS5_IJS16_SG_EEENS5_IJSG_SC_EEEEEEENS4_39AutoVectorizingCopyWithAssumedAlignmentILi128EEENS4_14SM90_TMA_STOREES22_S24_S24_EEEvvEEEEvNT_6ParamsE)
        /*0038*/ 	.word	0x00000000


	//----- nvinfo : EIATTR_MIN_STACK_SIZE
	.align		4
.L_27:
        /*003c*/ 	.byte	0x04, 0x12
        /*003e*/ 	.short	(.L_29 - .L_28)
	.align		4
.L_28:
        /*0040*/ 	.word	index@(_ZN7cutlass13device_kernelINS_4gemm6kernel13GemmUniversalIN4cute5tupleIJiiiiEEENS1_10collective13CollectiveMmaINS1_35MainloopSm100TmaUmmaWarpSpecializedILi5ELi2ELi4ENS5_IJNS4_1CILi2EEENSA_ILi1EEESC_EEEEENS5_IJNSA_ILi256EEENSA_ILi64EEENSA_ILi32EEEEEEaNS5_IJlSC_lEEEaSJ_NS4_8TiledMMAINS4_8MMA_AtomIJNS4_21SM100_MMA_S8_2x1SM_SSIaaiLi256ELi64ELNS4_4UMMA5MajorE0ELSO_0ELNSN_8SaturateE0EEEEEENS4_6LayoutINS5_IJSC_SC_SC_EEENS5_IJNSA_ILi0EEESU_SU_EEEEENS5_IJNS4_10UnderscoreESX_SX_EEEEENS4_18SM100_TMA_2SM_LOADENS4_14ComposedLayoutINS4_7SwizzleILi1ELi4ELi3EEENS4_18smem_ptr_flag_bitsILi8EEENSS_INS5_IJNSA_ILi8EEESH_EEENS5_IJSH_SC_EEEEEEEvNS4_8identityES10_S1A_vS1B_EENS_8epilogue10collective18CollectiveEpilogueINS1D_23Sm100TmaWarpSpecializedILi1ELi1ELi64ELb0ELb0EEEJNS5_IJNSA_ILi128EEESG_SH_EEENS5_IJNSS_IS1I_SC_EENSS_ISG_SC_EEEEEaSJ_aSJ_NS1D_6fusion15FusionCallbacksIS1H_NS1N_17LinearCombinationIaiaiLNS_15FloatRoundStyleE2EEES1J_S1M_JEEENS4_5SM1004TMEM4LOAD26SM100_TMEM_LOAD_32dp32b64xENS4_13SM90_TMA_LOADENS11_INS12_ILi2ELi4ELi3EEES15_NSS_INS5_IJS16_SG_EEENS5_IJSG_SC_EEEEEEENS4_39AutoVectorizingCopyWithAssumedAlignmentILi128EEENS4_14SM90_TMA_STOREES22_S24_S24_EEEvvEEEEvNT_6ParamsE)
        /*0044*/ 	.word	0x00000000
.L_29:


//--------------------- .nv.compat                --------------------------
	.section	.nv.compat,"",@"SHT_CUDA_COMPAT_INFO"
	.align	4
        /*0000*/ 	.byte	0x02, 0x09, 0x01, 0x00, 0x02, 0x02, 0x03, 0x00, 0x02, 0x05, 0x06, 0x00, 0x03, 0x07, 0x01, 0x01
        /*0010*/ 	.byte	0x02, 0x03, 0x01, 0x00, 0x02, 0x06, 0x01, 0x00, 0x04, 0x0b, 0x08, 0x00, 0x01, 0x00, 0x00, 0x00
        /*0020*/ 	.byte	0x00, 0x00, 0x00, 0x00


//--------------------- .nv.info._ZN7cutlass13device_kernelINS_4gemm6kernel13GemmUniversalIN4cute5tupleIJiiiiEEENS1_10collective13CollectiveMmaINS1_35MainloopSm100TmaUmmaWarpSpecializedILi5ELi2ELi4ENS5_IJNS4_1CILi2EEENSA_ILi1EEESC_EEEEENS5_IJNSA_ILi256EEENSA_ILi64EEENSA_ILi32EEEEEEaNS5_IJlSC_lEEEaSJ_NS4_8TiledMMAINS4_8MMA_AtomIJNS4_21SM100_MMA_S8_2x1SM_SSIaaiLi256ELi64ELNS4_4UMMA5MajorE0ELSO_0ELNSN_8SaturateE0EEEEEENS4_6LayoutINS5_IJSC_SC_SC_EEENS5_IJNSA_ILi0EEESU_SU_EEEEENS5_IJNS4_10UnderscoreESX_SX_EEEEENS4_18SM100_TMA_2SM_LOADENS4_14ComposedLayoutINS4_7SwizzleILi1ELi4ELi3EEENS4_18smem_ptr_flag_bitsILi8EEENSS_INS5_IJNSA_ILi8EEESH_EEENS5_IJSH_SC_EEEEEEEvNS4_8identityES10_S1A_vS1B_EENS_8epilogue10collective18CollectiveEpilogueINS1D_23Sm100TmaWarpSpecializedILi1ELi1ELi64ELb0ELb0EEEJNS5_IJNSA_ILi128EEESG_SH_EEENS5_IJNSS_IS1I_SC_EENSS_ISG_SC_EEEEEaSJ_aSJ_NS1D_6fusion15FusionCallbacksIS1H_NS1N_17LinearCombinationIaiaiLNS_15FloatRoundStyleE2EEES1J_S1M_JEEENS4_5SM1004TMEM4LOAD26SM100_TMEM_LOAD_32dp32b64xENS4_13SM90_TMA_LOADENS11_INS12_ILi2ELi4ELi3EEES15_NSS_INS5_IJS16_SG_EEENS5_IJSG_SC_EEEEEEENS4_39AutoVectorizingCopyWithAssumedAlignmentILi128EEENS4_14SM90_TMA_STOREES22_S24_S24_EEEvvEEEEvNT_6ParamsE --------------------------
	.section	.nv.info._ZN7cutlass13device_kernelINS_4gemm6kernel13GemmUniversalIN4cute5tupleIJiiiiEEENS1_10collective13CollectiveMmaINS1_35MainloopSm100TmaUmmaWarpSpecializedILi5ELi2ELi4ENS5_IJNS4_1CILi2EEENSA_ILi1EEESC_EEEEENS5_IJNSA_ILi256EEENSA_ILi64EEENSA_ILi32EEEEEEaNS5_IJlSC_lEEEaSJ_NS4_8TiledMMAINS4_8MMA_AtomIJNS4_21SM100_MMA_S8_2x1SM_SSIaaiLi256ELi64ELNS4_4UMMA5MajorE0ELSO_0ELNSN_8SaturateE0EEEEEENS4_6LayoutINS5_IJSC_SC_SC_EEENS5_IJNSA_ILi0EEESU_SU_EEEEENS5_IJNS4_10UnderscoreESX_SX_EEEEENS4_18SM100_TMA_2SM_LOADENS4_14ComposedLayoutINS4_7SwizzleILi1ELi4ELi3EEENS4_18smem_ptr_flag_bitsILi8EEENSS_INS5_IJNSA_ILi8EEESH_EEENS5_IJSH_SC_EEEEEEEvNS4_8identityES10_S1A_vS1B_EENS_8epilogue10collective18CollectiveEpilogueINS1D_23Sm100TmaWarpSpecializedILi1ELi1ELi64ELb0ELb0EEEJNS5_IJNSA_ILi128EEESG_SH_EEENS5_IJNSS_IS1I_SC_EENSS_ISG_SC_EEEEEaSJ_aSJ_NS1D_6fusion15FusionCallbacksIS1H_NS1N_17LinearCombinationIaiaiLNS_15FloatRoundStyleE2EEES1J_S1M_JEEENS4_5SM1004TMEM4LOAD26SM100_TMEM_LOAD_32dp32b64xENS4_13SM90_TMA_LOADENS11_INS12_ILi2ELi4ELi3EEES15_NSS_INS5_IJS16_SG_EEENS5_IJSG_SC_EEEEEEENS4_39AutoVectorizingCopyWithAssumedAlignmentILi128EEENS4_14SM90_TMA_STOREES22_S24_S24_EEEvvEEEEvNT_6ParamsE,"",@"SHT_CUDA_INFO"
	.sectionflags	@""
	.align	4


	//----- nvinfo : EIATTR_CUDA_API_VERSION
	.align		4
        /*0000*/ 	.byte	0x04, 0x37
        /*0002*/ 	.short	(.L_31 - .L_30)
.L_30:
        /*0004*/ 	.word	0x00000082


	//----- nvinfo : EIATTR_KPARAM_INFO
	.align		4
.L_31:
        /*0008*/ 	.byte	0x04, 0x17
        /*000a*/ 	.short	(.L_33 - .L_32)
.L_32:
        /*000c*/ 	.word	0x00000000
        /*0010*/ 	.short	0x0000
        /*0012*/ 	.short	0x0000
        /*0014*/ 	.byte	0x00, 0xf0, 0x01, 0x20


	//----- nvinfo : EIATTR_AT_ENTRY_FRAGMENTS
	.align		4
.L_33:
        /*0018*/ 	.byte	0x04, 0x4f
        /*001a*/ 	.short	(.L_35 - .L_34)


	//   ....[0]....
.L_34:
        /*001c*/ 	.word	0x00000007


	//----- nvinfo : EIATTR_RESERVED_SMEM_USED
	.align		4
.L_35:
        /*0020*/ 	.byte	0x01, 0x41
	.zero		2


	//----- nvinfo : EIATTR_SPARSE_MMA_MASK
	.align		4
        /*0024*/ 	.byte	0x03, 0x50
        /*0026*/ 	.short	0x0000


	//----- nvinfo : EIATTR_TCGEN05_2CTA_USED
	.align		4
        /*0028*/ 	.byte	0x01, 0x52
	.zero		2


	//----- nvinfo : EIATTR_MAXREG_COUNT
	.align		4
        /*002c*/ 	.byte	0x03, 0x1b
        /*002e*/ 	.short	0x00ff


	//----- nvinfo : EIATTR_NUM_BARRIERS
	.align		4
        /*0030*/ 	.byte	0x02, 0x4c
        /*0032*/ 	.byte	0x07
	.zero		1


	//----- nvinfo : EIATTR_EXTERNS
	.align		4
        /*0034*/ 	.byte	0x04, 0x0f
        /*0036*/ 	.short	(.L_37 - .L_36)


	//   ....[0]....
	.align		4
.L_36:
        /*0038*/ 	.word	index@(__assertfail)


	//----- nvinfo : EIATTR_MERCURY_ISA_VERSION
	.align		4
.L_37:
        /*003c*/ 	.byte	0x03, 0x5f
        /*003e*/ 	.short	0x0101


	//----- nvinfo : EIATTR_INT_WARP_WIDE_INSTR_OFFSETS
	.align		4
        /*0040*/ 	.byte	0x04, 0x31
        /*0042*/ 	.short	(.L_39 - .L_38)


	//   ....[0]....
.L_38:
        /*0044*/ 	.word	0x00000cd0


	//   ....[1]....
        /*0048*/ 	.word	0x00000d70


	//   ....[2]....
        /*004c*/ 	.word	0x000020d0


	//   ....[3]....
        /*0050*/ 	.word	0x00003ef0


	//   ....[4]....
        /*0054*/ 	.word	0x00003f10


	//   ....[5]....
        /*0058*/ 	.word	0x00003f40


	//   ....[6]....
        /*005c*/ 	.word	0x00004950


	//   ....[7]....
        /*0060*/ 	.word	0x00004a70


	//----- nvinfo : EIATTR_COOP_GROUP_MASK_REGIDS
	.align		4
.L_39:
        /*0064*/ 	.byte	0x04, 0x29
        /*0066*/ 	.short	(.L_41 - .L_40)


	//   ....[0]....
.L_40:
        /*0068*/ 	.word	0xffffffff


	//   ....[1]....
        /*006c*/ 	.word	0xffffffff


	//   ....[2]....
        /*0070*/ 	.word	0xffffffff


	//   ....[3]....
        /*0074*/ 	.word	0xffffffff


	//   ....[4]....
        /*0078*/ 	.word	0xffffffff


	//   ....[5]....
        /*007c*/ 	.word	0xffffffff


	//   ....[6]....
        /*0080*/ 	.word	0xffffffff


	//   ....[7]....
        /*0084*/ 	.word	0xffffffff


	//   ....[8]....
        /*0088*/ 	.word	0xffffffff


	//   ....[9]....
        /*008c*/ 	.word	0xffffffff


	//   ....[10]....
        /*0090*/ 	.word	0xffffffff


	//   ....[11]....
        /*0094*/ 	.word	0xffffffff


	//   ....[12]....
        /*0098*/ 	.word	0xffffffff


	//   ....[13]....
        /*009c*/ 	.word	0xffffffff


	//----- nvinfo : EIATTR_COOP_GROUP_INSTR_OFFSETS
	.align		4
.L_41:
        /*00a0*/ 	.byte	0x04, 0x28
        /*00a2*/ 	.short	(.L_43 - .L_42)


	//   ....[0]....
.L_42:
        /*00a4*/ 	.word	0x000000c0


	//   ....[1]....
        /*00a8*/ 	.word	0x00000500


	//   ....[2]....
        /*00ac*/ 	.word	0x000006a0


	//   ....[3]....
        /*00b0*/ 	.word	0x000007d0


	//   ....[4]....
        /*00b4*/ 	.word	0x000008c0


	//   ....[5]....
        /*00b8*/ 	.word	0x00000a20


	//   ....[6]....
        /*00bc*/ 	.word	0x00000bb0


	//   ....[7]....
        /*00c0*/ 	.word	0x00000df0


	//   ....[8]....
        /*00c4*/ 	.word	0x00001fb0


	//   ....[9]....
        /*00c8*/ 	.word	0x00002e20


	//   ....[10]....
        /*00cc*/ 	.word	0x000032f0


	//   ....[11]....
        /*00d0*/ 	.word	0x00003320


	//   ....[12]....
        /*00d4*/ 	.word	0x00003df0


	//   ....[13]....
        /*00d8*/ 	.word	0x00004000


	//----- nvinfo : EIATTR_VRC_CTA_INIT_COUNT
	.align		4
.L_43:
        /*00dc*/ 	.byte	0x02, 0x4a
        /*00de*/ 	.byte	0x80
	.zero		1


	//----- nvinfo : EIATTR_SYSCALL_OFFSETS
	.align		4
        /*00e0*/ 	.byte	0x04, 0x46
        /*00e2*/ 	.short	(.L_45 - .L_44)


	//   ....[0]....
.L_44:
        /*00e4*/ 	.word	0x00005470


	//   ....[1]....
        /*00e8*/ 	.word	0x000055b0


	//   ....[2]....
        /*00ec*/ 	.word	0x00005d50


	//----- nvinfo : EIATTR_MBARRIER_INSTR_OFFSETS
	.align		4
.L_45:
        /*00f0*/ 	.byte	0x04, 0x39
        /*00f2*/ 	.short	(.L_47 - .L_46)


	//   ....[0]....
.L_46:
        /*00f4*/ 	.word	0x000005f0
        /*00f8*/ 	.word	0x000000ff
        /*00fc*/ 	.word	0x00000000
        /*0100*/ 	.short	0x0100
        /*0102*/ 	.byte	0x08
	.zero		1


	//   ....[1]....
        /*0104*/ 	.word	0x00000600
        /*0108*/ 	.word	0x000000ff
        /*010c*/ 	.word	0x00000028
        /*0110*/ 	.short	0x0100
        /*0112*/ 	.byte	0x08
	.zero		1


	//   ....[2]....
        /*0114*/ 	.word	0x00000610
        /*0118*/ 	.word	0x000000ff
        /*011c*/ 	.word	0x00000008
        /*0120*/ 	.short	0x0100
        /*0122*/ 	.byte	0x08
	.zero		1


	//   ....[3]....
        /*0124*/ 	.word	0x00000620
        /*0128*/ 	.word	0x000000ff
        /*012c*/ 	.word	0x00000030
        /*0130*/ 	.short	0x0100
        /*0132*/ 	.byte	0x08
	.zero		1


	//   ....[4]....
        /*0134*/ 	.word	0x00000630
        /*0138*/ 	.word	0x000000ff
        /*013c*/ 	.word	0x00000010
        /*0140*/ 	.short	0x0100
        /*0142*/ 	.byte	0x08
	.zero		1


	//   ....[5]....
        /*0144*/ 	.word	0x00000640
        /*0148*/ 	.word	0x000000ff
        /*014c*/ 	.word	0x00000038
        /*0150*/ 	.short	0x0100
        /*0152*/ 	.byte	0x08
	.zero		1


	//   ....[6]....
        /*0154*/ 	.word	0x00000650
        /*0158*/ 	.word	0x000000ff
        /*015c*/ 	.word	0x00000018
        /*0160*/ 	.short	0x0100
        /*0162*/ 	.byte	0x08
	.zero		1


	//   ....[7]....
        /*0164*/ 	.word	0x00000660
        /*0168*/ 	.word	0x000000ff
        /*016c*/ 	.word	0x00000040
        /*0170*/ 	.short	0x0100
        /*0172*/ 	.byte	0x08
	.zero		1


	//   ....[8]....
        /*0174*/ 	.word	0x00000670
        /*0178*/ 	.word	0x000000ff
        /*017c*/ 	.word	0x00000020
        /*0180*/ 	.short	0x0100
        /*0182*/ 	.byte	0x08
	.zero		1


	//   ....[9]....
        /*0184*/ 	.word	0x00000680
        /*0188*/ 	.word	0x000000ff
        /*018c*/ 	.word	0x00000048
        /*0190*/ 	.short	0x0100
        /*0192*/ 	.byte	0x08
	.zero		1


	//   ....[10]....
        /*0194*/ 	.word	0x000007a0
        /*0198*/ 	.word	0x000000ff
        /*019c*/ 	.word	0x00000050
        /*01a0*/ 	.short	0x0100
        /*01a2*/ 	.byte	0x09
	.zero		1


	//   ....[11]....
        /*01a4*/ 	.word	0x000007b0
        /*01a8*/ 	.word	0x000000ff
        /*01ac*/ 	.word	0x00000058
        /*01b0*/ 	.short	0x0100
        /*01b2*/ 	.byte	0x09
	.zero		1


	//   ....[12]....
        /*01b4*/ 	.word	0x00000890
        /*01b8*/ 	.word	0x000000ff
        /*01bc*/ 	.word	0x00000060
        /*01c0*/ 	.short	0x0100
        /*01c2*/ 	.byte	0x08
	.zero		1


	//   ....[13]....
        /*01c4*/ 	.word	0x000008a0
        /*01c8*/ 	.word	0x000000ff
        /*01cc*/ 	.word	0x00000068
        /*01d0*/ 	.short	0x0100
        /*01d2*/ 	.byte	0x08
	.zero		1


	//   ....[14]....
        /*01d4*/ 	.word	0x000009d0
        /*01d8*/ 	.word	0x000000ff
        /*01dc*/ 	.word	0x00000070
        /*01e0*/ 	.short	0x0100
        /*01e2*/ 	.byte	0x08
	.zero		1


	//   ....[15]....
        /*01e4*/ 	.word	0x000009e0
        /*01e8*/ 	.word	0x000000ff
        /*01ec*/ 	.word	0x00000080
        /*01f0*/ 	.short	0x0100
        /*01f2*/ 	.byte	0x08
	.zero		1


	//   ....[16]....
        /*01f4*/ 	.word	0x000009f0
        /*01f8*/ 	.word	0x000000ff
        /*01fc*/ 	.word	0x00000078
        /*0200*/ 	.short	0x0100
        /*0202*/ 	.byte	0x08
	.zero		1


	//   ....[17]....
        /*0204*/ 	.word	0x00000a00
        /*0208*/ 	.word	0x000000ff
        /*020c*/ 	.word	0x00000088
        /*0210*/ 	.short	0x0100
        /*0212*/ 	.byte	0x08
	.zero		1


	//   ....[18]....
        /*0214*/ 	.word	0x00000b20
        /*0218*/ 	.word	0x000000ff
        /*021c*/ 	.word	0x00000090
        /*0220*/ 	.short	0x0100
        /*0222*/ 	.byte	0x09
	.zero		1


	//   ....[19]....
        /*0224*/ 	.word	0x00000b30
        /*0228*/ 	.word	0x000000ff
        /*022c*/ 	.word	0x000000b0
        /*0230*/ 	.short	0x0100
        /*0232*/ 	.byte	0x09
	.zero		1


	//   ....[20]....
        /*0234*/ 	.word	0x00000b40
        /*0238*/ 	.word	0x000000ff
        /*023c*/ 	.word	0x00000098
        /*0240*/ 	.short	0x0100
        /*0242*/ 	.byte	0x09
	.zero		1


	//   ....[21]....
        /*0244*/ 	.word	0x00000b50
        /*0248*/ 	.word	0x000000ff
        /*024c*/ 	.word	0x000000b8
        /*0250*/ 	.short	0x0100
        /*0252*/ 	.byte	0x09
	.zero		1


	//   ....[22]....
        /*0254*/ 	.word	0x00000b60
        /*0258*/ 	.word	0x000000ff
        /*025c*/ 	.word	0x000000a0
        /*0260*/ 	.short	0x0100
        /*0262*/ 	.byte	0x09
	.zero		1


	//   ....[23]....
        /*0264*/ 	.word	0x00000b70
        /*0268*/ 	.word	0x000000ff
        /*026c*/ 	.word	0x000000c0
        /*0270*/ 	.short	0x0100
        /*0272*/ 	.byte	0x09
	.zero		1


	//   ....[24]....
        /*0274*/ 	.word	0x00000b80
        /*0278*/ 	.word	0x000000ff
        /*027c*/ 	.word	0x000000a8
        /*0280*/ 	.short	0x0100
        /*0282*/ 	.byte	0x09
	.zero		1


	//   ....[25]....
        /*0284*/ 	.word	0x00000b90
        /*0288*/ 	.word	0x000000ff
        /*028c*/ 	.word	0x000000c8
        /*0290*/ 	.short	0x0100
        /*0292*/ 	.byte	0x09
	.zero		1


	//   ....[26]....
        /*0294*/ 	.word	0x00000c80
        /*0298*/ 	.word	0x000000ff
        /*029c*/ 	.word	0x000000d0
        /*02a0*/ 	.short	0x0100
        /*02a2*/ 	.byte	0x08
	.zero		1


	//   ....[27]....
        /*02a4*/ 	.word	0x00000c90
        /*02a8*/ 	.word	0x000000ff
        /*02ac*/ 	.word	0x000000e0
        /*02b0*/ 	.short	0x0100
        /*02b2*/ 	.byte	0x08
	.zero		1


	//   ....[28]....
        /*02b4*/ 	.word	0x00000ca0
        /*02b8*/ 	.word	0x000000ff
        /*02bc*/ 	.word	0x000000d8
        /*02c0*/ 	.short	0x0100
        /*02c2*/ 	.byte	0x08
	.zero		1


	//   ....[29]....
        /*02c4*/ 	.word	0x00000cb0
        /*02c8*/ 	.word	0x000000ff
        /*02cc*/ 	.word	0x000000e8
        /*02d0*/ 	.short	0x0100
        /*02d2*/ 	.byte	0x08
	.zero		1


	//   ....[30]....
        /*02d4*/ 	.word	0x00000da0
        /*02d8*/ 	.word	0x000000ff
        /*02dc*/ 	.word	0x000000f0
        /*02e0*/ 	.short	0x0100
        /*02e2*/ 	.byte	0x06
	.zero		1


	//   ....[31]....
        /*02e4*/ 	.word	0x000017b0
        /*02e8*/ 	.word	0x00000003
        /*02ec*/ 	.word	0x000000e0
        /*02f0*/ 	.short	0x010a
        /*02f2*/ 	.byte	0xff
	.zero		1


	//   ....[32]....
        /*02f4*/ 	.word	0x000017e0
        /*02f8*/ 	.word	0x00000003
        /*02fc*/ 	.word	0x000000d0
        /*0300*/ 	.short	0x0101
        /*0302*/ 	.byte	0xff
	.zero		1


	//   ....[33]....
        /*0304*/ 	.word	0x000018e0
        /*0308*/ 	.word	0x000000ff
        /*030c*/ 	.word	0x00000028
        /*0310*/ 	.short	0x010a
        /*0312*/ 	.byte	0x08
	.zero		1


	//   ....[34]....
        /*0314*/ 	.word	0x000019b0
        /*0318*/ 	.word	0x000000ff
        /*031c*/ 	.word	0x00000028
        /*0320*/ 	.short	0x010a
        /*0322*/ 	.byte	0x21
	.zero		1


	//   ....[35]....
        /*0324*/ 	.word	0x00001b60
        /*0328*/ 	.word	0x000000ff
        /*032c*/ 	.word	0x00000028
        /*0330*/ 	.short	0x010a
        /*0332*/ 	.byte	0x08
	.zero		1


	//   ....[36]....
        /*0334*/ 	.word	0x00001c60
        /*0338*/ 	.word	0x000000ff
        /*033c*/ 	.word	0x00000068
        /*0340*/ 	.short	0x0101
        /*0342*/ 	.byte	0x04
	.zero		1


	//   ....[37]....
        /*0344*/ 	.word	0x00001c80
        /*0348*/ 	.word	0x000000ff
        /*034c*/ 	.word	0x00000028
        /*0350*/ 	.short	0x010a
        /*0352*/ 	.byte	0x08
	.zero		1


	//   ....[38]....
        /*0354*/ 	.word	0x00001d00
        /*0358*/ 	.word	0x000000ff
        /*035c*/ 	.word	0x00000028
        /*0360*/ 	.short	0x010a
        /*0362*/ 	.byte	0x11
	.zero		1


	//   ....[39]....
        /*0364*/ 	.word	0x00001e90
        /*0368*/ 	.word	0x000000ff
        /*036c*/ 	.word	0x00000028
        /*0370*/ 	.short	0x010a
        /*0372*/ 	.byte	0x08
	.zero		1


	//   ....[40]....
        /*0374*/ 	.word	0x00001fe0
        /*0378*/ 	.word	0x00000002
        /*037c*/ 	.word	0x00000070
        /*0380*/ 	.short	0x010a
        /*0382*/ 	.byte	0xff
	.zero		1


	//   ....[41]....
        /*0384*/ 	.word	0x000020a0
        /*0388*/ 	.word	0x00000002
        /*038c*/ 	.word	0x00000000
        /*0390*/ 	.short	0x0101
        /*0392*/ 	.byte	0xff
	.zero		1


	//   ....[42]....
        /*0394*/ 	.word	0x00002600
        /*0398*/ 	.word	0x000000ff
        /*039c*/ 	.word	0x00000000
        /*03a0*/ 	.short	0x010a
        /*03a2*/ 	.byte	0x05
	.zero		1


	//   ....[43]....
        /*03a4*/ 	.word	0x00002690
        /*03a8*/ 	.word	0x000000ff
        /*03ac*/ 	.word	0x00000000
        /*03b0*/ 	.short	0x010a
        /*03b2*/ 	.byte	0x05
	.zero		1


	//   ....[44]....
        /*03b4*/ 	.word	0x00002720
        /*03b8*/ 	.word	0x000000ff
        /*03bc*/ 	.word	0x00000000
        /*03c0*/ 	.short	0x010a
        /*03c2*/ 	.byte	0x05
	.zero		1


	//   ....[45]....
        /*03c4*/ 	.word	0x000027b0
        /*03c8*/ 	.word	0x000000ff
        /*03cc*/ 	.word	0x00000000
        /*03d0*/ 	.short	0x010a
        /*03d2*/ 	.byte	0x05
	.zero		1


	//   ....[46]....
        /*03d4*/ 	.word	0x00002850
        /*03d8*/ 	.word	0x00000000
        /*03dc*/ 	.word	0x00000000
        /*03e0*/ 	.short	0x010a
        /*03e2*/ 	.byte	0xff
	.zero		1


	//   ....[47]....
        /*03e4*/ 	.word	0x00002980
        /*03e8*/ 	.word	0x00000000
        /*03ec*/ 	.word	0x000000d0
        /*03f0*/ 	.short	0x010a
        /*03f2*/ 	.byte	0xff
	.zero		1


	//   ....[48]....
        /*03f4*/ 	.word	0x000029f0
        /*03f8*/ 	.word	0x00000004
        /*03fc*/ 	.word	0x00000000
        /*0400*/ 	.short	0x0101
        /*0402*/ 	.byte	0xff
	.zero		1


	//   ....[49]....
        /*0404*/ 	.word	0x00002a10
        /*0408*/ 	.word	0x000000ff
        /*040c*/ 	.word	0x00000080
        /*0410*/ 	.short	0x010a
        /*0412*/ 	.byte	0x05
	.zero		1


	//   ....[50]....
        /*0414*/ 	.word	0x00002b30
        /*0418*/ 	.word	0x00000000
        /*041c*/ 	.word	0x00000070
        /*0420*/ 	.short	0x010a
        /*0422*/ 	.byte	0xff
	.zero		1


	//   ....[51]....
        /*0424*/ 	.word	0x00002c30
        /*0428*/ 	.word	0x00000000
        /*042c*/ 	.word	0x00000000
        /*0430*/ 	.short	0x0101
        /*0432*/ 	.byte	0xff
	.zero		1


	//   ....[52]....
        /*0434*/ 	.word	0x00002cc0
        /*0438*/ 	.word	0x000000ff
        /*043c*/ 	.word	0x00000080
        /*0440*/ 	.short	0x0106
        /*0442*/ 	.byte	0x05
	.zero		1


	//   ....[53]....
        /*0444*/ 	.word	0x00002ce0
        /*0448*/ 	.word	0x000000ff
        /*044c*/ 	.word	0x00000080
        /*0450*/ 	.short	0x010a
        /*0452*/ 	.byte	0x05
	.zero		1


	//   ....[54]....
        /*0454*/ 	.word	0x00002d70
        /*0458*/ 	.word	0x000000ff
        /*045c*/ 	.word	0x00000080
        /*0460*/ 	.short	0x0106
        /*0462*/ 	.byte	0x04
	.zero		1


	//   ....[55]....
        /*0464*/ 	.word	0x00002db0
        /*0468*/ 	.word	0x00000000
        /*046c*/ 	.word	0x00000080
        /*0470*/ 	.short	0x010a
        /*0472*/ 	.byte	0xff
	.zero		1


	//   ....[56]....
        /*0474*/ 	.word	0x00002ff0
        /*0478*/ 	.word	0x000000ff
        /*047c*/ 	.word	0x00000008
        /*0480*/ 	.short	0x010a
        /*0482*/ 	.byte	0x06
	.zero		1


	//   ....[57]....
        /*0484*/ 	.word	0x00003010
        /*0488*/ 	.word	0x000000ff
        /*048c*/ 	.word	0x00000008
        /*0490*/ 	.short	0x010a
        /*0492*/ 	.byte	0x06
	.zero		1


	//   ....[58]....
        /*0494*/ 	.word	0x000031a0
        /*0498*/ 	.word	0x000000ff
        /*049c*/ 	.word	0x00000008
        /*04a0*/ 	.short	0x010a
        /*04a2*/ 	.byte	0x06
	.zero		1


	//   ....[59]....
        /*04a4*/ 	.word	0x000031c0
        /*04a8*/ 	.word	0x000000ff
        /*04ac*/ 	.word	0x00000008
        /*04b0*/ 	.short	0x010a
        /*04b2*/ 	.byte	0x06
	.zero		1


	//   ....[60]....
        /*04b4*/ 	.word	0x00003280
        /*04b8*/ 	.word	0x000000ff
        /*04bc*/ 	.word	0x00000000
        /*04c0*/ 	.short	0x0101
        /*04c2*/ 	.byte	0x07
	.zero		1


	//   ....[61]....
        /*04c4*/ 	.word	0x00003560
        /*04c8*/ 	.word	0x00000000
        /*04cc*/ 	.word	0x00000070
        /*04d0*/ 	.short	0x010a
        /*04d2*/ 	.byte	0xff
	.zero		1


	//   ....[62]....
        /*04d4*/ 	.word	0x00003620
        /*04d8*/ 	.word	0x00000000
        /*04dc*/ 	.word	0x00000000
        /*04e0*/ 	.short	0x0101
        /*04e2*/ 	.byte	0xff
	.zero		1


	//   ....[63]....
        /*04e4*/ 	.word	0x000036d0
        /*04e8*/ 	.word	0x000000ff
        /*04ec*/ 	.word	0x00000000
        /*04f0*/ 	.short	0x010a
        /*04f2*/ 	.byte	0x06
	.zero		1


	//   ....[64]....
        /*04f4*/ 	.word	0x000036e0
        /*04f8*/ 	.word	0x000000ff
        /*04fc*/ 	.word	0x000000b0
        /*0500*/ 	.short	0x010a
        /*0502*/ 	.byte	0x0b
	.zero		1


	//   ....[65]....
        /*0504*/ 	.word	0x000037a0
        /*0508*/ 	.word	0x000000ff
        /*050c*/ 	.word	0x00000000
        /*0510*/ 	.short	0x010a
        /*0512*/ 	.byte	0x09
	.zero		1


	//   ....[66]....
        /*0514*/ 	.word	0x000038e0
        /*0518*/ 	.word	0x000000ff
        /*051c*/ 	.word	0x00000000
        /*0520*/ 	.short	0x010a
        /*0522*/ 	.byte	0x06
	.zero		1


	//   ....[67]....
        /*0524*/ 	.word	0x00003ae0
        /*0528*/ 	.word	0x000000ff
        /*052c*/ 	.word	0x00000000
        /*0530*/ 	.short	0x010a
        /*0532*/ 	.byte	0x07
	.zero		1


	//   ....[68]....
        /*0534*/ 	.word	0x00003b70
        /*0538*/ 	.word	0x000000ff
        /*053c*/ 	.word	0x00000000
        /*0540*/ 	.short	0x010a
        /*0542*/ 	.byte	0x07
	.zero		1


	//   ....[69]....
        /*0544*/ 	.word	0x00003c00
        /*0548*/ 	.word	0x000000ff
        /*054c*/ 	.word	0x00000000
        /*0550*/ 	.short	0x010a
        /*0552*/ 	.byte	0x07
	.zero		1


	//   ....[70]....
        /*0554*/ 	.word	0x00003ca0
        /*0558*/ 	.word	0x00000000
        /*055c*/ 	.word	0x00000000
        /*0560*/ 	.short	0x010a
        /*0562*/ 	.byte	0xff
	.zero		1


	//   ....[71]....
        /*0564*/ 	.word	0x00003ce0
        /*0568*/ 	.word	0x00000000
        /*056c*/ 	.word	0x00000000
        /*0570*/ 	.short	0x010a
        /*0572*/ 	.byte	0xff
	.zero		1


	//   ....[72]....
        /*0574*/ 	.word	0x00003d50
        /*0578*/ 	.word	0x000000ff
        /*057c*/ 	.word	0x00000000
        /*0580*/ 	.short	0x0101
        /*0582*/ 	.byte	0x05
	.zero		1


	//   ....[73]....
        /*0584*/ 	.word	0x00003d90
        /*0588*/ 	.word	0x000000ff
        /*058c*/ 	.word	0x000000f0
        /*0590*/ 	.short	0x010a
        /*0592*/ 	.byte	0x08
	.zero		1


	//   ....[74]....
        /*0594*/ 	.word	0x00003de0
        /*0598*/ 	.word	0x000000ff
        /*059c*/ 	.word	0x00000000
        /*05a0*/ 	.short	0x0101
        /*05a2*/ 	.byte	0x05
	.zero		1


	//   ....[75]....
        /*05a4*/ 	.word	0x000041f0
        /*05a8*/ 	.word	0x00000000
        /*05ac*/ 	.word	0x00000070
        /*05b0*/ 	.short	0x010a
        /*05b2*/ 	.byte	0xff
	.zero		1


	//   ....[76]....
        /*05b4*/ 	.word	0x000042e0
        /*05b8*/ 	.word	0x00000000
        /*05bc*/ 	.word	0x00000000
        /*05c0*/ 	.short	0x0101
        /*05c2*/ 	.byte	0xff
	.zero		1


	//   ....[77]....
        /*05c4*/ 	.word	0x00004600
        /*05c8*/ 	.word	0x000000ff
        /*05cc*/ 	.word	0x00000068
        /*05d0*/ 	.short	0x010a
        /*05d2*/ 	.byte	0x06
	.zero		1


	//   ....[78]....
        /*05d4*/ 	.word	0x00004780
        /*05d8*/ 	.word	0x000000ff
        /*05dc*/ 	.word	0x00000058
        /*05e0*/ 	.short	0x010a
        /*05e2*/ 	.byte	0x06
	.zero		1


	//   ....[79]....
        /*05e4*/ 	.word	0x00004ab0
        /*05e8*/ 	.word	0x000000ff
        /*05ec*/ 	.word	0x00000050
        /*05f0*/ 	.short	0x010b
        /*05f2*/ 	.byte	0x06
	.zero		1


	//   ....[80]....
        /*05f4*/ 	.word	0x00004ad0
        /*05f8*/ 	.word	0x000000ff
        /*05fc*/ 	.word	0x00000000
        /*0600*/ 	.short	0x0101
        /*0602*/ 	.byte	0x25
	.zero		1


	//   ....[81]....
        /*0604*/ 	.word	0x00004b10
        /*0608*/ 	.word	0x00000000
        /*060c*/ 	.word	0x00000058
        /*0610*/ 	.short	0x010a
        /*0612*/ 	.byte	0xff
	.zero		1


	//   ....[82]....
        /*0614*/ 	.word	0x00004e80
        /*0618*/ 	.word	0x00000000
        /*061c*/ 	.word	0x00000070
        /*0620*/ 	.short	0x010a
        /*0622*/ 	.byte	0xff
	.zero		1


	//   ....[83]....
        /*0624*/ 	.word	0x00004f90
        /*0628*/ 	.word	0x00000000
        /*062c*/ 	.word	0x00000000
        /*0630*/ 	.short	0x0101
        /*0632*/ 	.byte	0xff
	.zero		1


	//   ....[84]....
        /*0634*/ 	.word	0x00005930
        /*0638*/ 	.word	0x000000ff
        /*063c*/ 	.word	0x00000050
        /*0640*/ 	.short	0x010a
        /*0642*/ 	.byte	0x2b
	.zero		1


	//   ....[85]....
        /*0644*/ 	.word	0x00005940
        /*0648*/ 	.word	0x000000bb
        /*064c*/ 	.word	0x00000090
        /*0650*/ 	.short	0x010a
        /*0652*/ 	.byte	0xff
	.zero		1


	//   ....[86]....
        /*0654*/ 	.word	0x00005ad0
        /*0658*/ 	.word	0x000000ff
        /*065c*/ 	.word	0x00000050
        /*0660*/ 	.short	0x010a
        /*0662*/ 	.byte	0x2b
	.zero		1


	//   ....[87]....
        /*0664*/ 	.word	0x00005bd0
        /*0668*/ 	.word	0x000000ff
        /*066c*/ 	.word	0x00000000
        /*0670*/ 	.short	0x0101
        /*0672*/ 	.byte	0x04
	.zero		1


	//   ....[88]....
        /*0674*/ 	.word	0x00005c30
        /*0678*/ 	.word	0x000000bb
        /*067c*/ 	.word	0x00000090
        /*0680*/ 	.short	0x010a
        /*0682*/ 	.byte	0xff
	.zero		1


	//   ....[89]....
        /*0684*/ 	.word	0x00005ed0
        /*0688*/ 	.word	0x000000bb
        /*068c*/ 	.word	0x00000000
        /*0690*/ 	.short	0x0101
        /*0692*/ 	.byte	0xff
	.zero		1


	//   ....[90]....
        /*0694*/ 	.word	0x00007180
        /*0698*/ 	.word	0x00000003
        /*069c*/ 	.word	0x000000e0
        /*06a0*/ 	.short	0x010a
        /*06a2*/ 	.byte	0xff
	.zero		1


	//   ....[91]....
        /*06a4*/ 	.word	0x000071e0
        /*06a8*/ 	.word	0x00000002
        /*06ac*/ 	.word	0x00000028
        /*06b0*/ 	.short	0x010a
        /*06b2*/ 	.byte	0xff
	.zero		1


	//   ....[92]....
        /*06b4*/ 	.word	0x00007240
        /*06b8*/ 	.word	0x00000002
        /*06bc*/ 	.word	0x00000028
        /*06c0*/ 	.short	0x010a
        /*06c2*/ 	.byte	0xff
	.zero		1


	//   ....[93]....
        /*06c4*/ 	.word	0x00007290
        /*06c8*/ 	.word	0x00000002
        /*06cc*/ 	.word	0x00000070
        /*06d0*/ 	.short	0x010a
        /*06d2*/ 	.byte	0xff
	.zero		1


	//   ....[94]....
        /*06d4*/ 	.word	0x000072f0
        /*06d8*/ 	.word	0x00000000
        /*06dc*/ 	.word	0x00000000
        /*06e0*/ 	.short	0x010a
        /*06e2*/ 	.byte	0xff
	.zero		1


	//   ....[95]....
        /*06e4*/ 	.word	0x00007350
        /*06e8*/ 	.word	0x00000000
        /*06ec*/ 	.word	0x00000000
        /*06f0*/ 	.short	0x010a
        /*06f2*/ 	.byte	0xff
	.zero		1


	//   ....[96]....
        /*06f4*/ 	.word	0x000073b0
        /*06f8*/ 	.word	0x00000000
        /*06fc*/ 	.word	0x00000000
        /*0700*/ 	.short	0x010a
        /*0702*/ 	.byte	0xff
	.zero		1


	//   ....[97]....
        /*0704*/ 	.word	0x00007410
        /*0708*/ 	.word	0x00000000
        /*070c*/ 	.word	0x00000000
        /*0710*/ 	.short	0x010a
        /*0712*/ 	.byte	0xff
	.zero		1


	//   ....[98]....
        /*0714*/ 	.word	0x00007460
        /*0718*/ 	.word	0x00000000
        /*071c*/ 	.word	0x000000d0
        /*0720*/ 	.short	0x010a
        /*0722*/ 	.byte	0xff
	.zero		1


	//   ....[99]....
        /*0724*/ 	.word	0x000074c0
        /*0728*/ 	.word	0x00000000
        /*072c*/ 	.word	0x00000080
        /*0730*/ 	.short	0x010a
        /*0732*/ 	.byte	0xff
	.zero		1


	//   ....[100]....
        /*0734*/ 	.word	0x00007510
        /*0738*/ 	.word	0x00000000
        /*073c*/ 	.word	0x00000070
        /*0740*/ 	.short	0x010a
        /*0742*/ 	.byte	0xff
	.zero		1


	//   ....[101]....
        /*0744*/ 	.word	0x00007570
        /*0748*/ 	.word	0x00000000
        /*074c*/ 	.word	0x00000080
        /*0750*/ 	.short	0x010a
        /*0752*/ 	.byte	0xff
	.zero		1


	//   ....[102]....
        /*0754*/ 	.word	0x000075d0
        /*0758*/ 	.word	0x00000004
        /*075c*/ 	.word	0x00000008
        /*0760*/ 	.short	0x010a
        /*0762*/ 	.byte	0xff
	.zero		1


	//   ....[103]....
        /*0764*/ 	.word	0x000076b0
        /*0768*/ 	.word	0x00000002
        /*076c*/ 	.word	0x00000008
        /*0770*/ 	.short	0x010a
        /*0772*/ 	.byte	0xff
	.zero		1


	//   ....[104]....
        /*0774*/ 	.word	0x00007700
        /*0778*/ 	.word	0x00000000
        /*077c*/ 	.word	0x00000070
        /*0780*/ 	.short	0x010a
        /*0782*/ 	.byte	0xff
	.zero		1


	//   ....[105]....
        /*0784*/ 	.word	0x00007760
        /*0788*/ 	.word	0x00000000
        /*078c*/ 	.word	0x000000b0
        /*0790*/ 	.short	0x010a
        /*0792*/ 	.byte	0xff
	.zero		1


	//   ....[106]....
        /*0794*/ 	.word	0x000077c0
        /*0798*/ 	.word	0x00000000
        /*079c*/ 	.word	0x00000000
        /*07a0*/ 	.short	0x010a
        /*07a2*/ 	.byte	0xff
	.zero		1


	//   ....[107]....
        /*07a4*/ 	.word	0x00007820
        /*07a8*/ 	.word	0x00000000
        /*07ac*/ 	.word	0x00000000
        /*07b0*/ 	.short	0x010a
        /*07b2*/ 	.byte	0xff
	.zero		1


	//   ....[108]....
        /*07b4*/ 	.word	0x00007880
        /*07b8*/ 	.word	0x00000000
        /*07bc*/ 	.word	0x00000000
        /*07c0*/ 	.short	0x010a
        /*07c2*/ 	.byte	0xff
	.zero		1


	//   ....[109]....
        /*07c4*/ 	.word	0x000078e0
        /*07c8*/ 	.word	0x00000000
        /*07cc*/ 	.word	0x00000000
        /*07d0*/ 	.short	0x010a
        /*07d2*/ 	.byte	0xff
	.zero		1


	//   ....[110]....
        /*07d4*/ 	.word	0x00007940
        /*07d8*/ 	.word	0x00000000
        /*07dc*/ 	.word	0x000000f0
        /*07e0*/ 	.short	0x010a
        /*07e2*/ 	.byte	0xff
	.zero		1


	//   ....[111]....
        /*07e4*/ 	.word	0x00007990
        /*07e8*/ 	.word	0x00000000
        /*07ec*/ 	.word	0x00000070
        /*07f0*/ 	.short	0x010a
        /*07f2*/ 	.byte	0xff
	.zero		1


	//   ....[112]....
        /*07f4*/ 	.word	0x000079f0
        /*07f8*/ 	.word	0x00000000
        /*07fc*/ 	.word	0x00000068
        /*0800*/ 	.short	0x010a
        /*0802*/ 	.byte	0xff
	.zero		1


	//   ....[113]....
        /*0804*/ 	.word	0x00007a50
        /*0808*/ 	.word	0x00000003
        /*080c*/ 	.word	0x00000058
        /*0810*/ 	.short	0x010a
        /*0812*/ 	.byte	0xff
	.zero		1


	//   ....[114]....
        /*0814*/ 	.word	0x00007aa0
        /*0818*/ 	.word	0x00000000
        /*081c*/ 	.word	0x00000070
        /*0820*/ 	.short	0x010a
        /*0822*/ 	.byte	0xff
	.zero		1


	//   ....[115]....
        /*0824*/ 	.word	0x00007b00
        /*0828*/ 	.word	0x00000000
        /*082c*/ 	.word	0x00000050
        /*0830*/ 	.short	0x010a
        /*0832*/ 	.byte	0xff
	.zero		1


	//   ....[116]....
        /*0834*/ 	.word	0x00007b50
        /*0838*/ 	.word	0x000000bb
        /*083c*/ 	.word	0x00000090
        /*0840*/ 	.short	0x010a
        /*0842*/ 	.byte	0xff
	.zero		1


	//----- nvinfo : EIATTR_NUM_MBARRIERS
	.align		4
.L_47:
        /*0844*/ 	.byte	0x03, 0x38
        /*0846*/ 	.short	0x001f


	//----- nvinfo : EIATTR_EXIT_INSTR_OFFSETS
	.align		4
        /*0848*/ 	.byte	0x04, 0x1c
        /*084a*/ 	.short	(.L_49 - .L_48)


	//   ....[0]....
.L_48:
        /*084c*/ 	.word	0x00002880


	//   ....[1]....
        /*0850*/ 	.word	0x00002d80


	//   ....[2]....
        /*0854*/ 	.word	0x00002de0


	//   ....[3]....
        /*0858*/ 	.word	0x00004010


	//   ....[4]....
        /*085c*/ 	.word	0x00004b40


	//   ....[5]....
        /*0860*/ 	.word	0x00004b80


	//   ....[6]....
        /*0864*/ 	.word	0x00007170


	//----- nvinfo : EIATTR_MAX_THREADS
	.align		4
.L_49:
        /*0868*/ 	.byte	0x04, 0x05
        /*086a*/ 	.short	(.L_51 - .L_50)
.L_50:
        /*086c*/ 	.word	0x00000100
        /*0870*/ 	.word	0x00000001
        /*0874*/ 	.word	0x00000001


	//----- nvinfo : EIATTR_CRS_STACK_SIZE
	.align		4
.L_51:
        /*0878*/ 	.byte	0x04, 0x1e
        /*087a*/ 	.short	(.L_53 - .L_52)
.L_52:
        /*087c*/ 	.word	0x00000000


	//----- nvinfo : EIATTR_CBANK_PARAM_SIZE
	.align		4
.L_53:
        /*0880*/ 	.byte	0x03, 0x19
        /*0882*/ 	.short	0x0800


	//----- nvinfo : EIATTR_PARAM_CBANK
	.align		4
        /*0884*/ 	.byte	0x04, 0x0a
        /*0886*/ 	.short	(.L_55 - .L_54)
	.align		4
.L_54:
        /*0888*/ 	.word	index@(.nv.constant0._ZN7cutlass13device_kernelINS_4gemm6kernel13GemmUniversalIN4cute5tupleIJiiiiEEENS1_10collective13CollectiveMmaINS1_35MainloopSm100TmaUmmaWarpSpecializedILi5ELi2ELi4ENS5_IJNS4_1CILi2EEENSA_ILi1EEESC_EEEEENS5_IJNSA_ILi256EEENSA_ILi64EEENSA_ILi32EEEEEEaNS5_IJlSC_lEEEaSJ_NS4_8TiledMMAINS4_8MMA_AtomIJNS4_21SM100_MMA_S8_2x1SM_SSIaaiLi256ELi64ELNS4_4UMMA5MajorE0ELSO_0ELNSN_8SaturateE0EEEEEENS4_6LayoutINS5_IJSC_SC_SC_EEENS5_IJNSA_ILi0EEESU_SU_EEEEENS5_IJNS4_10UnderscoreESX_SX_EEEEENS4_18SM100_TMA_2SM_LOADENS4_14ComposedLayoutINS4_7SwizzleILi1ELi4ELi3EEENS4_18smem_ptr_flag_bitsILi8EEENSS_INS5_IJNSA_ILi8EEESH_EEENS5_IJSH_SC_EEEEEEEvNS4_8identityES10_S1A_vS1B_EENS_8epilogue10collective18CollectiveEpilogueINS1D_23Sm100TmaWarpSpecializedILi1ELi1ELi64ELb0ELb0EEEJNS5_IJNSA_ILi128EEESG_SH_EEENS5_IJNSS_IS1I_SC_EENSS_ISG_SC_EEEEEaSJ_aSJ_NS1D_6fusion15FusionCallbacksIS1H_NS1N_17LinearCombinationIaiaiLNS_15FloatRoundStyleE2EEES1J_S1M_JEEENS4_5SM1004TMEM4LOAD26SM100_TMEM_LOAD_32dp32b64xENS4_13SM90_TMA_LOADENS11_INS12_ILi2ELi4ELi3EEES15_NSS_INS5_IJS16_SG_EEENS5_IJSG_SC_EEEEEEENS4_39AutoVectorizingCopyWithAssumedAlignmentILi128EEENS4_14SM90_TMA_STOREES22_S24_S24_EEEvvEEEEvNT_6ParamsE)
        /*088c*/ 	.short	0x0380
        /*088e*/ 	.short	0x0800


	//----- nvinfo : EIATTR_SW_WAR
	.align		4
.L_55:
        /*0890*/ 	.byte	0x04, 0x36
        /*0892*/ 	.short	(.L_57 - .L_56)
.L_56:
        /*0894*/ 	.word	0x00000008
.L_57:


//--------------------- .nv.callgraph             --------------------------
	.section	.nv.callgraph,"",@"SHT_CUDA_CALLGRAPH"
	.align	4
	.sectionentsize	8
	.align		4
        /*0000*/ 	.word	0x00000000
	.align		4
        /*0004*/ 	.word	0xffffffff
	.align		4
        /*0008*/ 	.word	index@(_ZN7cutlass13device_kernelINS_4gemm6kernel13GemmUniversalIN4cute5tupleIJiiiiEEENS1_10collective13CollectiveMmaINS1_35MainloopSm100TmaUmmaWarpSpecializedILi5ELi2ELi4ENS5_IJNS4_1CILi2EEENSA_ILi1EEESC_EEEEENS5_IJNSA_ILi256EEENSA_ILi64EEENSA_ILi32EEEEEEaNS5_IJlSC_lEEEaSJ_NS4_8TiledMMAINS4_8MMA_AtomIJNS4_21SM100_MMA_S8_2x1SM_SSIaaiLi256ELi64ELNS4_4UMMA5MajorE0ELSO_0ELNSN_8SaturateE0EEEEEENS4_6LayoutINS5_IJSC_SC_SC_EEENS5_IJNSA_ILi0EEESU_SU_EEEEENS5_IJNS4_10UnderscoreESX_SX_EEEEENS4_18SM100_TMA_2SM_LOADENS4_14ComposedLayoutINS4_7SwizzleILi1ELi4ELi3EEENS4_18smem_ptr_flag_bitsILi8EEENSS_INS5_IJNSA_ILi8EEESH_EEENS5_IJSH_SC_EEEEEEEvNS4_8identityES10_S1A_vS1B_EENS_8epilogue10collective18CollectiveEpilogueINS1D_23Sm100TmaWarpSpecializedILi1ELi1ELi64ELb0ELb0EEEJNS5_IJNSA_ILi128EEESG_SH_EEENS5_IJNSS_IS1I_SC_EENSS_ISG_SC_EEEEEaSJ_aSJ_NS1D_6fusion15FusionCallbacksIS1H_NS1N_17LinearCombinationIaiaiLNS_15FloatRoundStyleE2EEES1J_S1M_JEEENS4_5SM1004TMEM4LOAD26SM100_TMEM_LOAD_32dp32b64xENS4_13SM90_TMA_LOADENS11_INS12_ILi2ELi4ELi3EEES15_NSS_INS5_IJS16_SG_EEENS5_IJSG_SC_EEEEEEENS4_39AutoVectorizingCopyWithAssumedAlignmentILi128EEENS4_14SM90_TMA_STOREES22_S24_S24_EEEvvEEEEvNT_6ParamsE)
	.align		4
        /*000c*/ 	.word	index@(__assertfail)
	.align		4
        /*0010*/ 	.word	0x00000000
	.align		4
        /*0014*/ 	.word	0xfffffffe
	.align		4
        /*0018*/ 	.word	0x00000000
	.align		4
        /*001c*/ 	.word	0xfffffffd
	.align		4
        /*0020*/ 	.word	0x00000000
	.align		4
        /*0024*/ 	.word	0xfffffffc


//--------------------- .nv.constant4             --------------------------
	.section	.nv.constant4,"a",@progbits
	.align	8
	.align		8
.nv.constant4:
        /*0000*/ 	.dword	__assertfail
	.align		8
        /*0008*/ 	.dword	__unnamed_1
	.align		8
        /*0010*/ 	.dword	__unnamed_2
	.align		8
        /*0018*/ 	.dword	_ZN40_INTERNAL_6caf1a93_4_k_cu_a7c79ebe_105204cuda3std3__45__cpo5beginE
	.align		8
        /*0020*/ 	.dword	_ZN40_INTERNAL_6caf1a93_4_k_cu_a7c79ebe_105204cuda3std3__45__cpo3endE
	.align		8
        /*0028*/ 	.dword	_ZN40_INTERNAL_6caf1a93_4_k_cu_a7c79ebe_105204cuda3std3__45__cpo6cbeginE
	.align		8
        /*0030*/ 	.dword	_ZN40_INTERNAL_6caf1a93_4_k_cu_a7c79ebe_105204cuda3std3__45__cpo4cendE
	.align		8
        /*0038*/ 	.dword	_ZN40_INTERNAL_6caf1a93_4_k_cu_a7c79ebe_105204cuda3std3__442_GLOBAL__N__6caf1a93_4_k_cu_a7c79ebe_105206ignoreE
	.align		8
        /*0040*/ 	.dword	_ZN40_INTERNAL_6caf1a93_4_k_cu_a7c79ebe_105204cuda3std3__419piecewise_constructE
	.align		8
        /*0048*/ 	.dword	_ZN40_INTERNAL_6caf1a93_4_k_cu_a7c79ebe_105204cuda3std3__48in_placeE
	.align		8
        /*0050*/ 	.dword	_ZN40_INTERNAL_6caf1a93_4_k_cu_a7c79ebe_105204cuda3std6ranges3__45__cpo4swapE
	.align		8
        /*0058*/ 	.dword	_ZN40_INTERNAL_6caf1a93_4_k_cu_a7c79ebe_105204cuda3std6ranges3__45__cpo9iter_moveE
	.align		8
        /*0060*/ 	.dword	_ZN40_INTERNAL_6caf1a93_4_k_cu_a7c79ebe_105204cute7productE
	.align		8
        /*0068*/ 	.dword	_ZN40_INTERNAL_6caf1a93_4_k_cu_a7c79ebe_105204cute1_E
	.align		8
        /*0070*/ 	.dword	$str$25
	.align		8
        /*0078*/ 	.dword	$str$26
	.align		8
        /*0080*/ 	.dword	$str$27
	.align		8
        /*0088*/ 	.dword	$str$28


//--------------------- .text._ZN7cutlass13device_kernelINS_4gemm6kernel13GemmUniversalIN4cute5tupleIJiiiiEEENS1_10collective13CollectiveMmaINS1_35MainloopSm100TmaUmmaWarpSpecializedILi5ELi2ELi4ENS5_IJNS4_1CILi2EEENSA_ILi1EEESC_EEEEENS5_IJNSA_ILi256EEENSA_ILi64EEENSA_ILi32EEEEEEaNS5_IJlSC_lEEEaSJ_NS4_8TiledMMAINS4_8MMA_AtomIJNS4_21SM100_MMA_S8_2x1SM_SSIaaiLi256ELi64ELNS4_4UMMA5MajorE0ELSO_0ELNSN_8SaturateE0EEEEEENS4_6LayoutINS5_IJSC_SC_SC_EEENS5_IJNSA_ILi0EEESU_SU_EEEEENS5_IJNS4_10UnderscoreESX_SX_EEEEENS4_18SM100_TMA_2SM_LOADENS4_14ComposedLayoutINS4_7SwizzleILi1ELi4ELi3EEENS4_18smem_ptr_flag_bitsILi8EEENSS_INS5_IJNSA_ILi8EEESH_EEENS5_IJSH_SC_EEEEEEEvNS4_8identityES10_S1A_vS1B_EENS_8epilogue10collective18CollectiveEpilogueINS1D_23Sm100TmaWarpSpecializedILi1ELi1ELi64ELb0ELb0EEEJNS5_IJNSA_ILi128EEESG_SH_EEENS5_IJNSS_IS1I_SC_EENSS_ISG_SC_EEEEEaSJ_aSJ_NS1D_6fusion15FusionCallbacksIS1H_NS1N_17LinearCombinationIaiaiLNS_15FloatRoundStyleE2EEES1J_S1M_JEEENS4_5SM1004TMEM4LOAD26SM100_TMEM_LOAD_32dp32b64xENS4_13SM90_TMA_LOADENS11_INS12_ILi2ELi4ELi3EEES15_NSS_INS5_IJS16_SG_EEENS5_IJSG_SC_EEEEEEENS4_39AutoVectorizingCopyWithAssumedAlignmentILi128EEENS4_14SM90_TMA_STOREES22_S24_S24_EEEvvEEEEvNT_6ParamsE --------------------------
	.section	.text._ZN7cutlass13device_kernelINS_4gemm6kernel13GemmUniversalIN4cute5tupleIJiiiiEEENS1_10collective13CollectiveMmaINS1_35MainloopSm100TmaUmmaWarpSpecializedILi5ELi2ELi4ENS5_IJNS4_1CILi2EEENSA_ILi1EEESC_EEEEENS5_IJNSA_ILi256EEENSA_ILi64EEENSA_ILi32EEEEEEaNS5_IJlSC_lEEEaSJ_NS4_8TiledMMAINS4_8MMA_AtomIJNS4_21SM100_MMA_S8_2x1SM_SSIaaiLi256ELi64ELNS4_4UMMA5MajorE0ELSO_0ELNSN_8SaturateE0EEEEEENS4_6LayoutINS5_IJSC_SC_SC_EEENS5_IJNSA_ILi0EEESU_SU_EEEEENS5_IJNS4_10UnderscoreESX_SX_EEEEENS4_18SM100_TMA_2SM_LOADENS4_14ComposedLayoutINS4_7SwizzleILi1ELi4ELi3EEENS4_18smem_ptr_flag_bitsILi8EEENSS_INS5_IJNSA_ILi8EEESH_EEENS5_IJSH_SC_EEEEEEEvNS4_8identityES10_S1A_vS1B_EENS_8epilogue10collective18CollectiveEpilogueINS1D_23Sm100TmaWarpSpecializedILi1ELi1ELi64ELb0ELb0EEEJNS5_IJNSA_ILi128EEESG_SH_EEENS5_IJNSS_IS1I_SC_EENSS_ISG_SC_EEEEEaSJ_aSJ_NS1D_6fusion15FusionCallbacksIS1H_NS1N_17LinearCombinationIaiaiLNS_15FloatRoundStyleE2EEES1J_S1M_JEEENS4_5SM1004TMEM4LOAD26SM100_TMEM_LOAD_32dp32b64xENS4_13SM90_TMA_LOADENS11_INS12_ILi2ELi4ELi3EEES15_NSS_INS5_IJS16_SG_EEENS5_IJSG_SC_EEEEEEENS4_39AutoVectorizingCopyWithAssumedAlignmentILi128EEENS4_14SM90_TMA_STOREES22_S24_S24_EEEvvEEEEvNT_6ParamsE,"ax",@progbits
	.align	128
.text._ZN7cutlass13device_kernelINS_4gemm6kernel13GemmUniversalIN4cute5tupleIJiiiiEEENS1_10collective13CollectiveMmaINS1_35MainloopSm100TmaUmmaWarpSpecializedILi5ELi2ELi4ENS5_IJNS4_1CILi2EEENSA_ILi1EEESC_EEEEENS5_IJNSA_ILi256EEENSA_ILi64EEENSA_ILi32EEEEEEaNS5_IJlSC_lEEEaSJ_NS4_8TiledMMAINS4_8MMA_AtomIJNS4_21SM100_MMA_S8_2x1SM_SSIaaiLi256ELi64ELNS4_4UMMA5MajorE0ELSO_0ELNSN_8SaturateE0EEEEEENS4_6LayoutINS5_IJSC_SC_SC_EEENS5_IJNSA_ILi0EEESU_SU_EEEEENS5_IJNS4_10UnderscoreESX_SX_EEEEENS4_18SM100_TMA_2SM_LOADENS4_14ComposedLayoutINS4_7SwizzleILi1ELi4ELi3EEENS4_18smem_ptr_flag_bitsILi8EEENSS_INS5_IJNSA_ILi8EEESH_EEENS5_IJSH_SC_EEEEEEEvNS4_8identityES10_S1A_vS1B_EENS_8epilogue10collective18CollectiveEpilogueINS1D_23Sm100TmaWarpSpecializedILi1ELi1ELi64ELb0ELb0EEEJNS5_IJNSA_ILi128EEESG_SH_EEENS5_IJNSS_IS1I_SC_EENSS_ISG_SC_EEEEEaSJ_aSJ_NS1D_6fusion15FusionCallbacksIS1H_NS1N_17LinearCombinationIaiaiLNS_15FloatRoundStyleE2EEES1J_S1M_JEEENS4_5SM1004TMEM4LOAD26SM100_TMEM_LOAD_32dp32b64xENS4_13SM90_TMA_LOADENS11_INS12_ILi2ELi4ELi3EEES15_NSS_INS5_IJS16_SG_EEENS5_IJSG_SC_EEEEEEENS4_39AutoVectorizingCopyWithAssumedAlignmentILi128EEENS4_14SM90_TMA_STOREES22_S24_S24_EEEvvEEEEvNT_6ParamsE:
        .type           _ZN7cutlass13device_kernelINS_4gemm6kernel13GemmUniversalIN4cute5tupleIJiiiiEEENS1_10collective13CollectiveMmaINS1_35MainloopSm100TmaUmmaWarpSpecializedILi5ELi2ELi4ENS5_IJNS4_1CILi2EEENSA_ILi1EEESC_EEEEENS5_IJNSA_ILi256EEENSA_ILi64EEENSA_ILi32EEEEEEaNS5_IJlSC_lEEEaSJ_NS4_8TiledMMAINS4_8MMA_AtomIJNS4_21SM100_MMA_S8_2x1SM_SSIaaiLi256ELi64ELNS4_4UMMA5MajorE0ELSO_0ELNSN_8SaturateE0EEEEEENS4_6LayoutINS5_IJSC_SC_SC_EEENS5_IJNSA_ILi0EEESU_SU_EEEEENS5_IJNS4_10UnderscoreESX_SX_EEEEENS4_18SM100_TMA_2SM_LOADENS4_14ComposedLayoutINS4_7SwizzleILi1ELi4ELi3EEENS4_18smem_ptr_flag_bitsILi8EEENSS_INS5_IJNSA_ILi8EEESH_EEENS5_IJSH_SC_EEEEEEEvNS4_8identityES10_S1A_vS1B_EENS_8epilogue10collective18CollectiveEpilogueINS1D_23Sm100TmaWarpSpecializedILi1ELi1ELi64ELb0ELb0EEEJNS5_IJNSA_ILi128EEESG_SH_EEENS5_IJNSS_IS1I_SC_EENSS_ISG_SC_EEEEEaSJ_aSJ_NS1D_6fusion15FusionCallbacksIS1H_NS1N_17LinearCombinationIaiaiLNS_15FloatRoundStyleE2EEES1J_S1M_JEEENS4_5SM1004TMEM4LOAD26SM100_TMEM_LOAD_32dp32b64xENS4_13SM90_TMA_LOADENS11_INS12_ILi2ELi4ELi3EEES15_NSS_INS5_IJS16_SG_EEENS5_IJSG_SC_EEEEEEENS4_39AutoVectorizingCopyWithAssumedAlignmentILi128EEENS4_14SM90_TMA_STOREES22_S24_S24_EEEvvEEEEvNT_6ParamsE,@function
        .size           _ZN7cutlass13device_kernelINS_4gemm6kernel13GemmUniversalIN4cute5tupleIJiiiiEEENS1_10collective13CollectiveMmaINS1_35MainloopSm100TmaUmmaWarpSpecializedILi5ELi2ELi4ENS5_IJNS4_1CILi2EEENSA_ILi1EEESC_EEEEENS5_IJNSA_ILi256EEENSA_ILi64EEENSA_ILi32EEEEEEaNS5_IJlSC_lEEEaSJ_NS4_8TiledMMAINS4_8MMA_AtomIJNS4_21SM100_MMA_S8_2x1SM_SSIaaiLi256ELi64ELNS4_4UMMA5MajorE0ELSO_0ELNSN_8SaturateE0EEEEEENS4_6LayoutINS5_IJSC_SC_SC_EEENS5_IJNSA_ILi0EEESU_SU_EEEEENS5_IJNS4_10UnderscoreESX_SX_EEEEENS4_18SM100_TMA_2SM_LOADENS4_14ComposedLayoutINS4_7SwizzleILi1ELi4ELi3EEENS4_18smem_ptr_flag_bitsILi8EEENSS_INS5_IJNSA_ILi8EEESH_EEENS5_IJSH_SC_EEEEEEEvNS4_8identityES10_S1A_vS1B_EENS_8epilogue10collective18CollectiveEpilogueINS1D_23Sm100TmaWarpSpecializedILi1ELi1ELi64ELb0ELb0EEEJNS5_IJNSA_ILi128EEESG_SH_EEENS5_IJNSS_IS1I_SC_EENSS_ISG_SC_EEEEEaSJ_aSJ_NS1D_6fusion15FusionCallbacksIS1H_NS1N_17LinearCombinationIaiaiLNS_15FloatRoundStyleE2EEES1J_S1M_JEEENS4_5SM1004TMEM4LOAD26SM100_TMEM_LOAD_32dp32b64xENS4_13SM90_TMA_LOADENS11_INS12_ILi2ELi4ELi3EEES15_NSS_INS5_IJS16_SG_EEENS5_IJSG_SC_EEEEEEENS4_39AutoVectorizingCopyWithAssumedAlignmentILi128EEENS4_14SM90_TMA_STOREES22_S24_S24_EEEvvEEEEvNT_6ParamsE,(.L_x_152 - _ZN7cutlass13device_kernelINS_4gemm6kernel13GemmUniversalIN4cute5tupleIJiiiiEEENS1_10collective13CollectiveMmaINS1_35MainloopSm100TmaUmmaWarpSpecializedILi5ELi2ELi4ENS5_IJNS4_1CILi2EEENSA_ILi1EEESC_EEEEENS5_IJNSA_ILi256EEENSA_ILi64EEENSA_ILi32EEEEEEaNS5_IJlSC_lEEEaSJ_NS4_8TiledMMAINS4_8MMA_AtomIJNS4_21SM100_MMA_S8_2x1SM_SSIaaiLi256ELi64ELNS4_4UMMA5MajorE0ELSO_0ELNSN_8SaturateE0EEEEEENS4_6LayoutINS5_IJSC_SC_SC_EEENS5_IJNSA_ILi0EEESU_SU_EEEEENS5_IJNS4_10UnderscoreESX_SX_EEEEENS4_18SM100_TMA_2SM_LOADENS4_14ComposedLayoutINS4_7SwizzleILi1ELi4ELi3EEENS4_18smem_ptr_flag_bitsILi8EEENSS_INS5_IJNSA_ILi8EEESH_EEENS5_IJSH_SC_EEEEEEEvNS4_8identityES10_S1A_vS1B_EENS_8epilogue10collective18CollectiveEpilogueINS1D_23Sm100TmaWarpSpecializedILi1ELi1ELi64ELb0ELb0EEEJNS5_IJNSA_ILi128EEESG_SH_EEENS5_IJNSS_IS1I_SC_EENSS_ISG_SC_EEEEEaSJ_aSJ_NS1D_6fusion15FusionCallbacksIS1H_NS1N_17LinearCombinationIaiaiLNS_15FloatRoundStyleE2EEES1J_S1M_JEEENS4_5SM1004TMEM4LOAD26SM100_TMEM_LOAD_32dp32b64xENS4_13SM90_TMA_LOADENS11_INS12_ILi2ELi4ELi3EEES15_NSS_INS5_IJS16_SG_EEENS5_IJSG_SC_EEEEEEENS4_39AutoVectorizingCopyWithAssumedAlignmentILi128EEENS4_14SM90_TMA_STOREES22_S24_S24_EEEvvEEEEvNT_6ParamsE)
        .other          _ZN7cutlass13device_kernelINS_4gemm6kernel13GemmUniversalIN4cute5tupleIJiiiiEEENS1_10collective13CollectiveMmaINS1_35MainloopSm100TmaUmmaWarpSpecializedILi5ELi2ELi4ENS5_IJNS4_1CILi2EEENSA_ILi1EEESC_EEEEENS5_IJNSA_ILi256EEENSA_ILi64EEENSA_ILi32EEEEEEaNS5_IJlSC_lEEEaSJ_NS4_8TiledMMAINS4_8MMA_AtomIJNS4_21SM100_MMA_S8_2x1SM_SSIaaiLi256ELi64ELNS4_4UMMA5MajorE0ELSO_0ELNSN_8SaturateE0EEEEEENS4_6LayoutINS5_IJSC_SC_SC_EEENS5_IJNSA_ILi0EEESU_SU_EEEEENS5_IJNS4_10UnderscoreESX_SX_EEEEENS4_18SM100_TMA_2SM_LOADENS4_14ComposedLayoutINS4_7SwizzleILi1ELi4ELi3EEENS4_18smem_ptr_flag_bitsILi8EEENSS_INS5_IJNSA_ILi8EEESH_EEENS5_IJSH_SC_EEEEEEEvNS4_8identityES10_S1A_vS1B_EENS_8epilogue10collective18CollectiveEpilogueINS1D_23Sm100TmaWarpSpecializedILi1ELi1ELi64ELb0ELb0EEEJNS5_IJNSA_ILi128EEESG_SH_EEENS5_IJNSS_IS1I_SC_EENSS_ISG_SC_EEEEEaSJ_aSJ_NS1D_6fusion15FusionCallbacksIS1H_NS1N_17LinearCombinationIaiaiLNS_15FloatRoundStyleE2EEES1J_S1M_JEEENS4_5SM1004TMEM4LOAD26SM100_TMEM_LOAD_32dp32b64xENS4_13SM90_TMA_LOADENS11_INS12_ILi2ELi4ELi3EEES15_NSS_INS5_IJS16_SG_EEENS5_IJSG_SC_EEEEEEENS4_39AutoVectorizingCopyWithAssumedAlignmentILi128EEENS4_14SM90_TMA_STOREES22_S24_S24_EEEvvEEEEvNT_6ParamsE,@"STO_CUDA_ENTRY STV_DEFAULT"
_ZN7cutlass13device_kernelINS_4gemm6kernel13GemmUniversalIN4cute5tupleIJiiiiEEENS1_10collective13CollectiveMmaINS1_35MainloopSm100TmaUmmaWarpSpecializedILi5ELi2ELi4ENS5_IJNS4_1CILi2EEENSA_ILi1EEESC_EEEEENS5_IJNSA_ILi256EEENSA_ILi64EEENSA_ILi32EEEEEEaNS5_IJlSC_lEEEaSJ_NS4_8TiledMMAINS4_8MMA_AtomIJNS4_21SM100_MMA_S8_2x1SM_SSIaaiLi256ELi64ELNS4_4UMMA5MajorE0ELSO_0ELNSN_8SaturateE0EEEEEENS4_6LayoutINS5_IJSC_SC_SC_EEENS5_IJNSA_ILi0EEESU_SU_EEEEENS5_IJNS4_10UnderscoreESX_SX_EEEEENS4_18SM100_TMA_2SM_LOADENS4_14ComposedLayoutINS4_7SwizzleILi1ELi4ELi3EEENS4_18smem_ptr_flag_bitsILi8EEENSS_INS5_IJNSA_ILi8EEESH_EEENS5_IJSH_SC_EEEEEEEvNS4_8identityES10_S1A_vS1B_EENS_8epilogue10collective18CollectiveEpilogueINS1D_23Sm100TmaWarpSpecializedILi1ELi1ELi64ELb0ELb0EEEJNS5_IJNSA_ILi128EEESG_SH_EEENS5_IJNSS_IS1I_SC_EENSS_ISG_SC_EEEEEaSJ_aSJ_NS1D_6fusion15FusionCallbacksIS1H_NS1N_17LinearCombinationIaiaiLNS_15FloatRoundStyleE2EEES1J_S1M_JEEENS4_5SM1004TMEM4LOAD26SM100_TMEM_LOAD_32dp32b64xENS4_13SM90_TMA_LOADENS11_INS12_ILi2ELi4ELi3EEES15_NSS_INS5_IJS16_SG_EEENS5_IJSG_SC_EEEEEEENS4_39AutoVectorizingCopyWithAssumedAlignmentILi128EEENS4_14SM90_TMA_STOREES22_S24_S24_EEEvvEEEEvNT_6ParamsE:
[----:B------:R-:W1:Y:S01]  /*0000*/  LDC R1, c[0x0][0x37c] ;  /* 0x0000df00ff017b82 */ /* 0x000e620000000800 */
[----:B------:R-:W2:Y:S01]  /*0010*/  S2R R175, SR_TID.X ;  /* 0x0000000000af7919 */ /* 0x000ea20000002100 */
[----:B------:R-:W3:Y:S06]  /*0020*/  LDCU.64 UR6, c[0x0][0x890] ;  /* 0x00011200ff0677ac */ /* 0x000eec0008000a00 */
[----:B------:R-:W4:Y:S01]  /*0030*/  S2UR UR37, SR_CgaCtaId ;  /* 0x00000000002579c3 */ /* 0x000f220000008800 */
[----:B------:R-:W-:Y:S02]  /*0040*/  PRMT R167, RZ, 0x7610, R167 ;  /* 0x00007610ffa77816 */ /* 0x000fe400000000a7 */
[----:B------:R-:W-:Y:S01]  /*0050*/  ELECT P1, URZ, PT ;  /* 0x0000000000ff782f */ /* 0x000fe20003820000 */
[----:B------:R-:W1:Y:S01]  /*0060*/  LDCU.64 UR40, c[0x0][0x358] ;  /* 0x00006b00ff2877ac */ /* 0x000e620008000a00 */
[----:B---3--:R-:W-:-:S04]  /*0070*/  UISETP.NE.U32.AND UP0, UPT, UR6, URZ, UPT ;  /* 0x000000ff0600728c */ /* 0x008fc8000bf05070 */
[----:B------:R-:W-:Y:S02]  /*0080*/  UISETP.NE.AND.EX UP0, UPT, UR7, URZ, UPT, UP0 ;  /* 0x000000ff0700728c */ /* 0x000fe4000bf05300 */
[----:B----4-:R-:W-:Y:S02]  /*0090*/  ULOP3.LUT UR5, UR37, 0x1, URZ, 0xc0, !UPT ;  /* 0x0000000125057892 */ /* 0x010fe4000f8ec0ff */
[----:B------:R-:W-:Y:S01]  /*00a0*/  ULOP3.LUT UR4, UR37, 0x1, URZ, 0x3c, !UPT ;  /* 0x0000000125047892 */ /* 0x000fe2000f8e3cff */
[----:B--2---:R-:W-:-:S05]  /*00b0*/  SHF.R.U32.HI R180, RZ, 0x5, R175 ;  /* 0x00000005ffb47819 */ /* 0x004fca00000116af */
[----:B------:R-:W2:Y:S02]  /*00c0*/  SHFL.IDX PT, R0, R180, RZ, 0x1f ;  /* 0x00001fffb4007589 */ /* 0x000ea400000e0000 */
[----:B--2---:R-:W-:Y:S01]  /*00d0*/  R2UR UR10, R0 ;  /* 0x00000000000a72ca */ /* 0x004fe200000e0000 */
[----:B-1----:R-:W-:-:S14]  /*00e0*/  BRA.U UP0, `(.L_x_0) ;  /* 0x00000001002c7547 */ /* 0x002fdc000b800000 */
[----:B------:R-:W1:Y:S02]  /*00f0*/  LDCU.64 UR8, c[0x0][0x888] ;  /* 0x00011100ff0877ac */ /* 0x000e640008000a00 */
[----:B-1----:R-:W-:-:S04]  /*0100*/  UISETP.NE.U32.AND UP0, UPT, UR8, URZ, UPT ;  /* 0x000000ff0800728c */ /* 0x002fc8000bf05070 */
[----:B------:R-:W-:-:S09]  /*0110*/  UISETP.NE.AND.EX UP0, UPT, UR9, URZ, UPT, UP0 ;  /* 0x000000ff0900728c */ /* 0x000fd2000bf05300 */
[----:B------:R-:W-:Y:S05]  /*0120*/  BRA.U !UP0, `(.L_x_1) ;  /* 0x0000000108107547 */ /* 0x000fea000b800000 */
[----:B------:R-:W1:Y:S02]  /*0130*/  LDC.64 R80, c[0x0][0x888] ;  /* 0x00022200ff507b82 */ /* 0x000e640000000a00 */
[----:B-1----:R1:W5:Y:S01]  /*0140*/  LDG.E R80, desc[UR40][R80.64] ;  /* 0x0000002850507981 */ /* 0x002362000c1e1900 */
[----:B------:R-:W-:Y:S01]  /*0150*/  HFMA2 R167, -RZ, RZ, 0, 5.9604644775390625e-08 ;  /* 0x00000001ffa77431 */ /* 0x000fe200000001ff */
[----:B------:R-:W-:Y:S05]  /*0160*/  BRA `(.L_x_0) ;  /* 0x00000000000c7947 */ /* 0x000fea0003800000 */
.L_x_1:
[----:B------:R-:W1:Y:S01]  /*0170*/  LDCU UR8, c[0x0][0x880] ;  /* 0x00011000ff0877ac */ /* 0x000e620008000800 */
[----:B------:R-:W-:Y:S01]  /*0180*/  HFMA2 R167, -RZ, RZ, 0, 5.9604644775390625e-08 ;  /* 0x00000001ffa77431 */ /* 0x000fe200000001ff */
[----:B-1----:R-:W-:-:S07]  /*0190*/  MOV R80, UR8 ;  /* 0x0000000800507c02 */ /* 0x002fce0008000f00 */
.L_x_0:
[----:B------:R-:W2:Y:S02]  /*01a0*/  LDCU.64 UR8, c[0x0][0x8b0] ;  /* 0x00011600ff0877ac */ /* 0x000ea40008000a00 */
[----:B--2---:R-:W-:-:S04]  /*01b0*/  UISETP.NE.U32.AND UP0, UPT, UR8, URZ, UPT ;  /* 0x000000ff0800728c */ /* 0x004fc8000bf05070 */
[----:B------:R-:W-:-:S09]  /*01c0*/  UISETP.NE.AND.EX UP0, UPT, UR9, URZ, UPT, UP0 ;  /* 0x000000ff0900728c */ /* 0x000fd2000bf05300 */
[----:B------:R-:W-:Y:S05]  /*01d0*/  BRA.U UP0, `(.L_x_2) ;  /* 0x0000000100247547 */ /* 0x000fea000b800000 */
[----:B------:R-:W2:Y:S02]  /*01e0*/  LDCU.64 UR8, c[0x0][0x8a8] ;  /* 0x00011500ff0877ac */ /* 0x000ea40008000a00 */
[----:B--2---:R-:W-:-:S04]  /*01f0*/  UISETP.NE.U32.AND UP0, UPT, UR8, URZ, UPT ;  /* 0x000000ff0800728c */ /* 0x004fc8000bf05070 */
[----:B------:R-:W-:-:S09]  /*0200*/  UISETP.NE.AND.EX UP0, UPT, UR9, URZ, UPT, UP0 ;  /* 0x000000ff0900728c */ /* 0x000fd2000bf05300 */
[----:B------:R-:W-:Y:S05]  /*0210*/  BRA.U !UP0, `(.L_x_3) ;  /* 0x00000001080c7547 */ /* 0x000fea000b800000 */
[----:B------:R-:W2:Y:S02]  /*0220*/  LDC.64 R78, c[0x0][0x8a8] ;  /* 0x00022a00ff4e7b82 */ /* 0x000ea40000000a00 */
[----:B--2---:R2:W5:Y:S01]  /*0230*/  LDG.E R78, desc[UR40][R78.64] ;  /* 0x000000284e4e7981 */ /* 0x004562000c1e1900 */
[----:B------:R-:W-:Y:S05]  /*0240*/  BRA `(.L_x_2) ;  /* 0x0000000000087947 */ /* 0x000fea0003800000 */
.L_x_3:
[----:B------:R-:W2:Y:S02]  /*0250*/  LDCU UR8, c[0x0][0x8a0] ;  /* 0x00011400ff0877ac */ /* 0x000ea40008000800 */
[----:B--2---:R-:W-:Y:S02]  /*0260*/  MOV R78, UR8 ;  /* 0x00000008004e7c02 */ /* 0x004fe40008000f00 */
.L_x_2:
[----:B------:R-:W-:Y:S01]  /*0270*/  IMAD.U32 R0, RZ, RZ, UR10 ;  /* 0x0000000aff007e24 */ /* 0x000fe2000f8e00ff */
[----:B------:R-:W-:Y:S04]  /*0280*/  BSSY.RECONVERGENT B0, `(.L_x_4) ;  /* 0x000000c000007945 */ /* 0x000fe80003800200 */
[C---:B------:R-:W-:Y:S02]  /*0290*/  ISETP.NE.OR P2, PT, R0.reuse, 0x1, !P1 ;  /* 0x000000010000780c */ /* 0x040fe40004f45670 */
[----:B------:R-:W-:-:S11]  /*02a0*/  ISETP.NE.OR P0, PT, R0, 0x3, !P1 ;  /* 0x000000030000780c */ /* 0x000fd60004f05670 */
[----:B------:R-:W-:Y:S05]  /*02b0*/  @P2 BRA `(.L_x_5) ;  /* 0x0000000000202947 */ /* 0x000fea0003800000 */
[----:B------:R-:W3:Y:S02]  /*02c0*/  LDCU.64 UR8, c[0x0][0x348] ;  /* 0x00006900ff0877ac */ /* 0x000ee40008000a00 */
[----:B---3--:R-:W-:Y:S02]  /*02d0*/  UIADD3 UR12, UP1, UPT, UR8, 0x80, URZ ;  /* 0x00000080080c7890 */ /* 0x008fe4000ff3e0ff */
[----:B------:R-:W-:Y:S02]  /*02e0*/  UIADD3 UR8, UP0, UPT, UR8, 0x180, URZ ;  /* 0x0000018008087890 */ /* 0x000fe4000ff1e0ff */
[----:B------:R-:W-:Y:S02]  /*02f0*/  UIADD3.X UR13, UPT, UPT, URZ, UR9, URZ, UP1, !UPT ;  /* 0x00000009ff0d7290 */ /* 0x000fe40008ffe4ff */
[----:B------:R-:W-:-:S07]  /*0300*/  UIADD3.X UR9, UPT, UPT, URZ, UR9, URZ, UP0, !UPT ;  /* 0x00000009ff097290 */ /* 0x000fce00087fe4ff */
[----:B------:R3:W-:Y:S02]  /*0310*/  UTMACCTL.PF [UR12] ;  /* 0x000000000c0079b9 */ /* 0x0007e40008040000 */
[----:B------:R3:W-:Y:S02]  /*0320*/  UTMACCTL.PF [UR8] ;  /* 0x00000000080079b9 */ /* 0x0007e40008040000 */
[----:B---3--:R-:W-:Y:S01]  /*0330*/  NOP ;  /* 0x0000000000007918 */ /* 0x008fe20000000000 */
.L_x_5:
[----:B------:R-:W-:Y:S05]  /*0340*/  BSYNC.RECONVERGENT B0 ;  /* 0x0000000000007941 */ /* 0x000fea0003800200 */
.L_x_4:
[----:B------:R-:W-:Y:S04]  /*0350*/  BSSY.RECONVERGENT B0, `(.L_x_6) ;  /* 0x000000a000007945 */ /* 0x000fe80003800200 */
        /* <DEDUP_REMOVED lines=9> */
.L_x_7:
[----:B------:R-:W-:Y:S05]  /*03f0*/  BSYNC.RECONVERGENT B0 ;  /* 0x0000000000007941 */ /* 0x000fea0003800200 */
.L_x_6:
[----:B------:R-:W3:Y:S01]  /*0400*/  LDCU.64 UR8, c[0x0][0x888] ;  /* 0x00011100ff0877ac */ /* 0x000ee20008000a00 */
[----:B------:R-:W-:Y:S02]  /*0410*/  UISETP.EQ.U32.AND UP1, UPT, UR6, URZ, UPT ;  /* 0x000000ff0600728c */ /* 0x000fe4000bf22070 */
[----:B------:R-:W-:Y:S02]  /*0420*/  UPLOP3.LUT UP5, UPT, UPT, UPT, UPT, 0x80, 0x8 ;  /* 0x000000000008789c */ /* 0x000fe40003faf070 */
[----:B---3--:R-:W-:-:S04]  /*0430*/  UISETP.NE.U32.AND UP0, UPT, UR8, URZ, UPT ;  /* 0x000000ff0800728c */ /* 0x008fc8000bf05070 */
[----:B------:R-:W-:-:S04]  /*0440*/  UISETP.NE.AND.EX UP0, UPT, UR9, URZ, UPT, UP0 ;  /* 0x000000ff0900728c */ /* 0x000fc8000bf05300 */
[----:B------:R-:W-:-:S04]  /*0450*/  UISETP.EQ.OR.EX UP2, UPT, UR7, URZ, !UP0, UP1 ;  /* 0x000000ff0700728c */ /* 0x000fc8000c742710 */
[----:B------:R-:W-:-:S05]  /*0460*/  UP2UR UR44, UPR, URZ, 0x4 ;  /* 0x00000004ff2c7883 */ /* 0x000fca0008000000 */
[----:B------:R-:W-:Y:S07]  /*0470*/  BRA.U !UP2, `(.L_x_8) ;  /* 0x000000010a207547 */ /* 0x000fee000b800000 */
[----:B-----5:R-:W-:Y:S01]  /*0480*/  R2UR UR8, R80 ;  /* 0x00000000500872ca */ /* 0x020fe200000e0000 */
[----:B------:R-:W-:Y:S02]  /*0490*/  UISETP.NE.U32.AND UP2, UPT, UR6, URZ, UPT ;  /* 0x000000ff0600728c */ /* 0x000fe4000bf45070 */
[----:B------:R-:W-:Y:S02]  /*04a0*/  USEL UR6, URZ, 0xffffffff, UP0 ;  /* 0xffffffffff067887 */ /* 0x000fe40008000000 */
[----:B------:R-:W-:-:S08]  /*04b0*/  UISETP.NE.AND.EX UP2, UPT, UR7, URZ, UPT, UP2 ;  /* 0x000000ff0700728c */ /* 0x000fd0000bf45320 */
[----:B------:R-:W-:-:S04]  /*04c0*/  UISETP.NE.AND UP1, UPT, UR8, URZ, UPT ;  /* 0x000000ff0800728c */ /* 0x000fc8000bf25270 */
[----:B------:R-:W-:-:S04]  /*04d0*/  @!UP2 USEL UR6, URZ, 0xffffffff, UP1 ;  /* 0xffffffffff06a887 */ /* 0x000fc80008800000 */
[----:B------:R-:W-:-:S04]  /*04e0*/  ULOP3.LUT UR6, UR6, 0x1, URZ, 0xc0, !UPT ;  /* 0x0000000106067892 */ /* 0x000fc8000f8ec0ff */
[----:B------:R-:W-:-:S11]  /*04f0*/  UISETP.NE.U32.AND UP5, UPT, UR6, 0x1, UPT ;  /* 0x000000010600788c */ /* 0x000fd6000bfa5070 */
.L_x_8:
[----:B------:R-:W3:Y:S01]  /*0500*/  SHFL.IDX PT, R0, R180, RZ, 0x1f ;  /* 0x00001fffb4007589 */ /* 0x000ee200000e0000 */
[----:B------:R-:W-:-:S04]  /*0510*/  UISETP.NE.AND UP1, UPT, UR10, 0x2, UPT ;  /* 0x000000020a00788c */ /* 0x000fc8000bf25270 */
[----:B------:R-:W-:Y:S02]  /*0520*/  UISETP.EQ.AND UP2, UPT, UR5, URZ, !UP1 ;  /* 0x000000ff0500728c */ /* 0x000fe4000cf42270 */
[----:B------:R-:W-:-:S04]  /*0530*/  USEL UR7, URZ, 0x1, UP1 ;  /* 0x00000001ff077887 */ /* 0x000fc80008800000 */
[----:B------:R-:W-:Y:S02]  /*0540*/  PLOP3.LUT P5, PT, P1, PT, UP2, 0x80, 0x8 ;  /* 0x000000000008781c */ /* 0x000fe40000faf028 */
[----:B---3--:R-:W-:-:S13]  /*0550*/  ISETP.NE.AND P0, PT, R0, RZ, PT ;  /* 0x000000ff0000720c */ /* 0x008fda0003f05270 */
[----:B------:R-:W-:Y:S05]  /*0560*/  @P0 BRA `(.L_x_9) ;  /* 0x00000000004c0947 */ /* 0x000fea0003800000 */
[----:B------:R-:W-:Y:S01]  /*0570*/  UMOV UR8, 0x400 ;  /* 0x0000040000087882 */ /* 0x000fe20000000000 */
[----:B------:R-:W-:Y:S01]  /*0580*/  UMOV UR6, 0x1 ;  /* 0x0000000100067882 */ /* 0x000fe20000000000 */
[----:B------:R-:W-:Y:S02]  /*0590*/  ULEA UR8, UR37, UR8, 0x18 ;  /* 0x0000000825087291 */ /* 0x000fe4000f8ec0ff */
[----:B------:R-:W-:-:S04]  /*05a0*/  UIADD3 UR12, UPT, UPT, -UR6, 0x100000, URZ ;  /* 0x00100000060c7890 */ /* 0x000fc8000fffe1ff */
[----:B------:R-:W-:Y:S02]  /*05b0*/  USHF.L.U32 UR13, UR12, 0xb, URZ ;  /* 0x0000000b0c0d7899 */ /* 0x000fe400080006ff */
[----:B------:R-:W-:Y:S01]  /*05c0*/  USHF.L.U32 UR12, UR12, 0x1, URZ ;  /* 0x000000010c0c7899 */ /* 0x000fe200080006ff */
[----:B------:R-:W-:Y:S01]  /*05d0*/  ELECT P0, URZ, PT ;  /* 0x0000000000ff782f */ /* 0x000fe20003800000 */
[----:B------:R-:W3:Y:S10]  /*05e0*/  FENCE.VIEW.ASYNC.S ;  /* 0x00000000000073c6 */ /* 0x000ef40000000000 */
[----:B---3--:R3:W4:Y:S01]  /*05f0*/  SYNCS.EXCH.64 URZ, [UR8], UR12 ;  /* 0x0000000c08ff75b2 */ /* 0x0087220008000100 */
[----:B------:R3:W1:Y:S01]  /*0600*/  SYNCS.EXCH.64 URZ, [UR8+0x28], UR12 ;  /* 0x0000280c08ff75b2 */ /* 0x0006620008000100 */
        /* <DEDUP_REMOVED lines=8> */
[----:B------:R-:W-:Y:S01]  /*0690*/  NOP ;  /* 0x0000000000007918 */ /* 0x000fe20000000000 */
.L_x_9:
[----:B------:R-:W2:Y:S01]  /*06a0*/  SHFL.IDX PT, R0, R180, RZ, 0x1f ;  /* 0x00001fffb4007589 */ /* 0x000ea200000e0000 */
[----:B------:R-:W-:Y:S01]  /*06b0*/  NOP ;  /* 0x0000000000007918 */ /* 0x000fe20000000000 */
[----:B--2---:R-:W-:-:S13]  /*06c0*/  ISETP.NE.AND P0, PT, R0, 0x1, PT ;  /* 0x000000010000780c */ /* 0x004fda0003f05270 */
[----:B------:R-:W-:Y:S05]  /*06d0*/  @P0 BRA `(.L_x_10) ;  /* 0x00000000003c0947 */ /* 0x000fea0003800000 */
[----:B------:R-:W-:Y:S01]  /*06e0*/  UMOV UR9, 0x400 ;  /* 0x0000040000097882 */ /* 0x000fe20000000000 */
[----:B---3--:R-:W-:Y:S01]  /*06f0*/  UMOV UR8, 0x20 ;  /* 0x0000002000087882 */ /* 0x008fe20000000000 */
[----:B------:R-:W-:Y:S01]  /*0700*/  UMOV UR6, 0x80 ;  /* 0x0000008000067882 */ /* 0x000fe20000000000 */
[----:B------:R-:W-:Y:S02]  /*0710*/  ULEA UR9, UR37, UR9, 0x18 ;  /* 0x0000000925097291 */ /* 0x000fe4000f8ec0ff */
[----:B------:R-:W-:-:S04]  /*0720*/  UIADD3 UR12, UPT, UPT, -UR8, 0x100000, URZ ;  /* 0x00100000080c7890 */ /* 0x000fc8000fffe1ff */
[----:B------:R-:W-:Y:S02]  /*0730*/  USHF.L.U32 UR13, UR12, 0xb, URZ ;  /* 0x0000000b0c0d7899 */ /* 0x000fe400080006ff */
[----:B------:R-:W-:Y:S02]  /*0740*/  USHF.L.U32 UR12, UR12, 0x1, URZ ;  /* 0x000000010c0c7899 */ /* 0x000fe400080006ff */
[----:B------:R-:W-:-:S04]  /*0750*/  UIADD3 UR14, UPT, UPT, -UR6, 0x100000, URZ ;  /* 0x00100000060e7890 */ /* 0x000fc8000fffe1ff */
[----:B------:R-:W-:Y:S02]  /*0760*/  USHF.L.U32 UR15, UR14, 0xb, URZ ;  /* 0x0000000b0e0f7899 */ /* 0x000fe400080006ff */
[----:B------:R-:W-:Y:S01]  /*0770*/  USHF.L.U32 UR14, UR14, 0x1, URZ ;  /* 0x000000010e0e7899 */ /* 0x000fe200080006ff */
[----:B------:R-:W-:Y:S01]  /*0780*/  ELECT P0, URZ, PT ;  /* 0x0000000000ff782f */ /* 0x000fe20003800000 */
[----:B------:R-:W2:Y:S02]  /*0790*/  FENCE.VIEW.ASYNC.S ;  /* 0x00000000000073c6 */ /* 0x000ea40000000000 */
[----:B--2---:R2:W3:Y:S08]  /*07a0*/  SYNCS.EXCH.64 URZ, [UR9+0x50], UR12 ;  /* 0x0000500c09ff75b2 */ /* 0x0044f00008000100 */
[----:B------:R2:W1:Y:S01]  /*07b0*/  SYNCS.EXCH.64 URZ, [UR9+0x58], UR14 ;  /* 0x0000580e09ff75b2 */ /* 0x0004620008000100 */
[----:B------:R-:W-:Y:S01]  /*07c0*/  NOP ;  /* 0x0000000000007918 */ /* 0x000fe20000000000 */
.L_x_10:
[----:B------:R-:W4:Y:S01]  /*07d0*/  SHFL.IDX PT, R0, R180, RZ, 0x1f ;  /* 0x00001fffb4007589 */ /* 0x000f2200000e0000 */
[----:B------:R-:W-:Y:S01]  /*07e0*/  NOP ;  /* 0x0000000000007918 */ /* 0x000fe20000000000 */
[----:B----4-:R-:W-:-:S13]  /*07f0*/  ISETP.NE.AND P0, PT, R0, 0x3, PT ;  /* 0x000000030000780c */ /* 0x010fda0003f05270 */
[----:B------:R-:W-:Y:S05]  /*0800*/  @P0 BRA `(.L_x_11) ;  /* 0x00000000002c0947 */ /* 0x000fea0003800000 */
[----:B---3--:R-:W-:Y:S01]  /*0810*/  UMOV UR8, 0x400 ;  /* 0x0000040000087882 */ /* 0x008fe20000000000 */
[----:B------:R-:W-:Y:S01]  /*0820*/  UMOV UR6, 0x20 ;  /* 0x0000002000067882 */ /* 0x000fe20000000000 */
[----:B------:R-:W-:Y:S02]  /*0830*/  ULEA UR8, UR37, UR8, 0x18 ;  /* 0x0000000825087291 */ /* 0x000fe4000f8ec0ff */
[----:B--2---:R-:W-:-:S04]  /*0840*/  UIADD3 UR12, UPT, UPT, -UR6, 0x100000, URZ ;  /* 0x00100000060c7890 */ /* 0x004fc8000fffe1ff */
[----:B------:R-:W-:Y:S02]  /*0850*/  USHF.L.U32 UR13, UR12, 0xb, URZ ;  /* 0x0000000b0c0d7899 */ /* 0x000fe400080006ff */
[----:B------:R-:W-:Y:S01]  /*0860*/  USHF.L.U32 UR12, UR12, 0x1, URZ ;  /* 0x000000010c0c7899 */ /* 0x000fe200080006ff */
[----:B------:R-:W-:Y:S01]  /*0870*/  ELECT P0, URZ, PT ;  /* 0x0000000000ff782f */ /* 0x000fe20003800000 */
[----:B------:R-:W2:Y:S10]  /*0880*/  FENCE.VIEW.ASYNC.S ;  /* 0x00000000000073c6 */ /* 0x000eb40000000000 */
[----:B--2---:R4:W2:Y:S01]  /*0890*/  SYNCS.EXCH.64 URZ, [UR8+0x60], UR12 ;  /* 0x0000600c08ff75b2 */ /* 0x0048a20008000100 */
[----:B------:R4:W3:Y:S02]  /*08a0*/  SYNCS.EXCH.64 URZ, [UR8+0x68], UR12 ;  /* 0x0000680c08ff75b2 */ /* 0x0008e40008000100 */
[----:B----4-:R-:W-:Y:S01]  /*08b0*/  NOP ;  /* 0x0000000000007918 */ /* 0x010fe20000000000 */
.L_x_11:
[----:B------:R-:W4:Y:S01]  /*08c0*/  SHFL.IDX PT, R0, R180, RZ, 0x1f ;  /* 0x00001fffb4007589 */ /* 0x000f2200000e0000 */
[----:B------:R-:W-:Y:S01]  /*08d0*/  NOP ;  /* 0x0000000000007918 */ /* 0x000fe20000000000 */
[----:B----4-:R-:W-:-:S13]  /*08e0*/  ISETP.NE.AND P0, PT, R0, 0x4, PT ;  /* 0x000000040000780c */ /* 0x010fda0003f05270 */
[----:B------:R-:W-:Y:S05]  /*08f0*/  @P0 BRA `(.L_x_12) ;  /* 0x0000000000480947 */ /* 0x000fea0003800000 */
[----:B--2---:R-:W-:Y:S01]  /*0900*/  UMOV UR9, 0x1e0 ;  /* 0x000001e000097882 */ /* 0x004fe20000000000 */
[----:B---3--:R-:W-:Y:S01]  /*0910*/  UMOV UR8, 0x400 ;  /* 0x0000040000087882 */ /* 0x008fe20000000000 */
[----:B------:R-:W-:Y:S01]  /*0920*/  USEL UR9, UR9, 0x1a0, UP5 ;  /* 0x000001a009097887 */ /* 0x000fe2000a800000 */
        /* <DEDUP_REMOVED lines=10> */
[----:B--2---:R4:W2:Y:S08]  /*09d0*/  SYNCS.EXCH.64 URZ, [UR8+0x70], UR12 ;  /* 0x0000700c08ff75b2 */ /* 0x0048b00008000100 */
[----:B------:R4:W3:Y:S01]  /*09e0*/  SYNCS.EXCH.64 URZ, [UR8+0x80], UR14 ;  /* 0x0000800e08ff75b2 */ /* 0x0008e20008000100 */
[----:B------:R4:W1:Y:S01]  /*09f0*/  SYNCS.EXCH.64 URZ, [UR8+0x78], UR12 ;  /* 0x0000780c08ff75b2 */ /* 0x0008620008000100 */
[----:B------:R4:W1:Y:S02]  /*0a00*/  SYNCS.EXCH.64 URZ, [UR8+0x88], UR14 ;  /* 0x0000880e08ff75b2 */ /* 0x0008640008000100 */
[----:B----4-:R-:W-:Y:S01]  /*0a10*/  NOP ;  /* 0x0000000000007918 */ /* 0x010fe20000000000 */
.L_x_12:
[----:B------:R-:W4:Y:S01]  /*0a20*/  SHFL.IDX PT, R0, R180, RZ, 0x1f ;  /* 0x00001fffb4007589 */ /* 0x000f2200000e0000 */
[----:B------:R-:W-:Y:S01]  /*0a30*/  NOP ;  /* 0x0000000000007918 */ /* 0x000fe20000000000 */
[----:B----4-:R-:W-:-:S13]  /*0a40*/  ISETP.NE.AND P0, PT, R0, 0x5, PT ;  /* 0x000000050000780c */ /* 0x010fda0003f05270 */
[----:B------:R-:W-:Y:S05]  /*0a50*/  @P0 BRA `(.L_x_13) ;  /* 0x0000000000540947 */ /* 0x000fea0003800000 */
[----:B--2---:R-:W-:Y:S01]  /*0a60*/  UMOV UR9, 0x400 ;  /* 0x0000040000097882 */ /* 0x004fe20000000000 */
        /* <DEDUP_REMOVED lines=14> */
[----:B------:R4:W1:Y:S01]  /*0b50*/  SYNCS.EXCH.64 URZ, [UR9+0xb8], UR14 ;  /* 0x0000b80e09ff75b2 */ /* 0x0008620008000100 */
[----:B------:R4:W1:Y:S01]  /*0b60*/  SYNCS.EXCH.64 URZ, [UR9+0xa0], UR12 ;  /* 0x0000a00c09ff75b2 */ /* 0x0008620008000100 */
[----:B------:R4:W1:Y:S01]  /*0b70*/  SYNCS.EXCH.64 URZ, [UR9+0xc0], UR14 ;  /* 0x0000c00e09ff75b2 */ /* 0x0008620008000100 */
[----:B------:R4:W1:Y:S01]  /*0b80*/  SYNCS.EXCH.64 URZ, [UR9+0xa8], UR12 ;  /* 0x0000a80c09ff75b2 */ /* 0x0008620008000100 */
[----:B------:R4:W1:Y:S02]  /*0b90*/  SYNCS.EXCH.64 URZ, [UR9+0xc8], UR14 ;  /* 0x0000c80e09ff75b2 */ /* 0x0008640008000100 */
[----:B----4-:R-:W-:Y:S01]  /*0ba0*/  NOP ;  /* 0x0000000000007918 */ /* 0x010fe20000000000 */
.L_x_13:
[----:B------:R-:W4:Y:S01]  /*0bb0*/  SHFL.IDX PT, R0, R180, RZ, 0x1f ;  /* 0x00001fffb4007589 */ /* 0x000f2200000e0000 */
[----:B------:R-:W-:Y:S01]  /*0bc0*/  ISETP.NE.OR P1, PT, RZ, UR10, !P1 ;  /* 0x0000000aff007c0c */ /* 0x000fe2000cf25670 */
        /* <DEDUP_REMOVED lines=12> */
[----:B------:R4:W3:Y:S01]  /*0c90*/  SYNCS.EXCH.64 URZ, [UR8+0xe0], UR12 ;  /* 0x0000e00c08ff75b2 */ /* 0x0008e20008000100 */
[----:B------:R4:W1:Y:S01]  /*0ca0*/  SYNCS.EXCH.64 URZ, [UR8+0xd8], UR12 ;  /* 0x0000d80c08ff75b2 */ /* 0x0008620008000100 */
[----:B------:R4:W1:Y:S02]  /*0cb0*/  SYNCS.EXCH.64 URZ, [UR8+0xe8], UR12 ;  /* 0x0000e80c08ff75b2 */ /* 0x0008640008000100 */
[----:B----4-:R-:W-:Y:S01]  /*0cc0*/  NOP ;  /* 0x0000000000007918 */ /* 0x010fe20000000000 */
.L_x_14:
[----:B------:R-:W-:Y:S01]  /*0cd0*/  VOTEU.ALL UP1, P1 ;  /* 0x0000000000ff7886 */ /* 0x000fe20000820000 */
[----:B---3--:R-:W3:Y:S01]  /*0ce0*/  LDCU UR8, c[0x0][0x36c] ;  /* 0x00006d80ff0877ac */ /* 0x008ee20008000800 */
[----:B------:R-:W-:Y:S01]  /*0cf0*/  NOP ;  /* 0x0000000000007918 */ /* 0x000fe20000000000 */
[----:B------:R-:W-:Y:S01]  /*0d00*/  LOP3.LUT R10, R175, 0x1f, RZ, 0xc0, !PT ;  /* 0x0000001faf0a7812 */ /* 0x000fe200078ec0ff */
[----:B--2---:R-:W-:Y:S01]  /*0d10*/  UMOV UR12, 0x20 ;  /* 0x00000020000c7882 */ /* 0x004fe20000000000 */
[----:B------:R-:W-:Y:S01]  /*0d20*/  @!UP1 UMOV UR6, 0x400 ;  /* 0x0000040000069882 */ /* 0x000fe20000000000 */
[----:B------:R-:W-:-:S04]  /*0d30*/  @!UP1 UIADD3 UR12, UPT, UPT, -UR12, 0x100000, URZ ;  /* 0x001000000c0c9890 */ /* 0x000fc8000fffe1ff */
[----:B------:R-:W-:Y:S02]  /*0d40*/  @!UP1 USHF.L.U32 UR13, UR12, 0xb, URZ ;  /* 0x0000000b0c0d9899 */ /* 0x000fe400080006ff */
[----:B------:R-:W-:Y:S02]  /*0d50*/  @!UP1 USHF.L.U32 UR12, UR12, 0x1, URZ ;  /* 0x000000010c0c9899 */ /* 0x000fe400080006ff */
[----:B------:R-:W-:Y:S01]  /*0d60*/  @!UP1 ULEA UR6, UR37, UR6, 0x18 ;  /* 0x0000000625069291 */ /* 0x000fe2000f8ec0ff */
[----:B------:R-:W-:Y:S01]  /*0d70*/  VOTEU.ALL UP1, P1 ;  /* 0x0000000000ff7886 */ /* 0x000fe20000820000 */
[----:B------:R-:W-:Y:S01]  /*0d80*/  UISETP.NE.AND UP4, UPT, UR10, URZ, UPT ;  /* 0x000000ff0a00728c */ /* 0x000fe2000bf85270 */
[----:B------:R-:W2:Y:S09]  /*0d90*/  FENCE.VIEW.ASYNC.S ;  /* 0x00000000000073c6 */ /* 0x000eb20000000000 */
[----:B--2---:R2:W4:Y:S01]  /*0da0*/  @!UP1 SYNCS.EXCH.64 URZ, [UR6+0xf0], UR12 ;  /* 0x0000f00c06ff95b2 */ /* 0x0045220008000100 */
[----:B---3--:R-:W-:-:S09]  /*0db0*/  UISETP.EQ.U32.AND UP1, UPT, UR8, 0x1, UPT ;  /* 0x000000010800788c */ /* 0x008fd2000bf22070 */
[----:B------:R-:W-:Y:S05]  /*0dc0*/  BRA.U !UP1, `(.L_x_15) ;  /* 0x0000000109087547 */ /* 0x000fea000b800000 */
[----:B-1--4-:R-:W-:Y:S01]  /*0dd0*/  UCGABAR_ARV ;  /* 0x00000000000079c7 */ /* 0x012fe20008000000 */
[----:B------:R-:W-:Y:S05]  /*0de0*/  BRA `(.L_x_16) ;  /* 0x0000000000047947 */ /* 0x000fea0003800000 */
.L_x_15:
[----:B-1--4-:R-:W-:Y:S01]  /*0df0*/  NOP ;  /* 0x0000000000007918 */ /* 0x012fe20000000000 */
.L_x_16:
[----:B------:R-:W1:Y:S01]  /*0e00*/  S2R R166, SR_CTAID.Y ;  /* 0x0000000000a67919 */ /* 0x000e620000002600 */
[----:B------:R-:W-:-:S05]  /*0e10*/  CS2R.32 R165, SR_CgaSize ;  /* 0x0000000000a57805 */ /* 0x000fca0000008a00 */
[----:B------:R-:W-:-:S05]  /*0e20*/  IMAD R165, R165, -0xa0, RZ ;  /* 0xffffff60a5a57824 */ /* 0x000fca00078e02ff */
[----:B--2---:R-:W-:-:S14]  /*0e30*/  R2UR UR6, R165 ;  /* 0x00000000a50672ca */ /* 0x004fdc00000e0000 */
[----:B------:R-:W2:Y:S01]  /*0e40*/  LDCU UR6, c[0x0][UR6+0x2b4] ;  /* 0x00005680060677ac */ /* 0x000ea20008000800 */
[----:B------:R-:W-:-:S05]  /*0e50*/  CS2R.32 R0, SR_CgaSize ;  /* 0x0000000000007805 */ /* 0x000fca0000008a00 */
[----:B------:R-:W-:-:S06]  /*0e60*/  IMAD R0, R0, -0xa0, RZ ;  /* 0xffffff6000007824 */ /* 0x000fcc00078e02ff */
[----:B------:R-:W3:Y:S01]  /*0e70*/  LDC R0, c[0x0][R0+0x2a4] ;  /* 0x0000a90000007b82 */ /* 0x000ee20000000800 */
[----:B------:R-:W-:Y:S01]  /*0e80*/  PRMT R8, RZ, 0x7610, R8 ;  /* 0x00007610ff087816 */ /* 0x000fe20000000008 */
[----:B------:R-:W4:Y:S01]  /*0e90*/  S2R R11, SR_CTAID.X ;  /* 0x00000000000b7919 */ /* 0x000f220000002500 */
[----:B------:R-:W-:-:S05]  /*0ea0*/  CS2R.32 R165, SR_CgaSize ;  /* 0x0000000000a57805 */ /* 0x000fca0000008a00 */
[----:B------:R-:W-:-:S05]  /*0eb0*/  IMAD R165, R165, -0xa0, RZ ;  /* 0xffffff60a5a57824 */ /* 0x000fca00078e02ff */
[----:B------:R-:W-:-:S14]  /*0ec0*/  R2UR UR8, R165 ;  /* 0x00000000a50872ca */ /* 0x000fdc00000e0000 */
[----:B------:R-:W3:Y:S01]  /*0ed0*/  LDCU UR8, c[0x0][UR8+0x2b0] ;  /* 0x00005600080877ac */ /* 0x000ee20008000800 */
[----:B------:R-:W-:Y:S01]  /*0ee0*/  UISETP.NE.AND UP2, UPT, UR10, 0x2, UPT ;  /* 0x000000020a00788c */ /* 0x000fe2000bf45270 */
[----:B------:R-:W2:Y:S01]  /*0ef0*/  LDC R9, c[0x0][0xb24] ;  /* 0x0002c900ff097b82 */ /* 0x000ea20000000800 */
[----:B------:R-:W-:-:S05]  /*0f00*/  CS2R.32 R2, SR_CgaSize ;  /* 0x0000000000027805 */ /* 0x000fca0000008a00 */
[----:B------:R-:W-:-:S06]  /*0f10*/  IMAD R2, R2, -0xa0, RZ ;  /* 0xffffff6002027824 */ /* 0x000fcc00078e02ff */
[----:B------:R-:W3:Y:S08]  /*0f20*/  LDC R2, c[0x0][R2+0x2a0] ;  /* 0x0000a80002027b82 */ /* 0x000ef00000000800 */
[----:B------:R-:W3:Y:S01]  /*0f30*/  LDC R72, c[0x0][0xb24] ;  /* 0x0002c900ff487b82 */ /* 0x000ee20000000800 */
[----:B-1----:R-:W-:-:S07]  /*0f40*/  I2FP.F32.U32 R3, R166 ;  /* 0x000000a600037245 */ /* 0x002fce0000201000 */
[----:B------:R-:W1:Y:S01]  /*0f50*/  S2UR UR36, SR_CTAID.Z ;  /* 0x00000000002479c3 */ /* 0x000e620000002700 */
[----:B--2---:R-:W-:Y:S01]  /*0f60*/  ISETP.GE.AND P0, PT, R9, 0x1, PT ;  /* 0x000000010900780c */ /* 0x004fe20003f06270 */
[----:B----4-:R-:W-:Y:S01]  /*0f70*/  IMAD.MOV.U32 R165, RZ, RZ, R11 ;  /* 0x000000ffffa57224 */ /* 0x010fe200078e000b */
[----:B------:R-:W-:Y:S01]  /*0f80*/  I2FP.F32.U32 R4, R11 ;  /* 0x0000000b00047245 */ /* 0x000fe20000201000 */
[----:B------:R-:W-:Y:S01]  /*0f90*/  FMUL R3, R3, UR6 ;  /* 0x0000000603037c20 */ /* 0x000fe20008400000 */
[----:B------:R-:W2:Y:S03]  /*0fa0*/  LDCU UR6, c[0x0][0xb30] ;  /* 0x00016600ff0677ac */ /* 0x000ea60008000800 */
[----:B---3--:R-:W-:Y:S01]  /*0fb0*/  FMUL R4, R4, UR8 ;  /* 0x0000000804047c20 */ /* 0x008fe20008400000 */
[----:B------:R-:W3:Y:S08]  /*0fc0*/  F2I.U32.TRUNC.NTZ R145, R3 ;  /* 0x0000000300917305 */ /* 0x000ef0000020f000 */
[----:B------:R-:W4:Y:S01]  /*0fd0*/  F2I.U32.TRUNC.NTZ R164, R4 ;  /* 0x0000000400a47305 */ /* 0x000f22000020f000 */
[----:B--2---:R-:W-:Y:S01]  /*0fe0*/  UISETP.NE.AND UP3, UPT, UR6, 0x1, UPT ;  /* 0x000000010600788c */ /* 0x004fe2000bf65270 */
[----:B---3--:R-:W-:-:S05]  /*0ff0*/  IADD3 R145, PT, PT, -R145, RZ, RZ ;  /* 0x000000ff91917210 */ /* 0x008fca0007ffe1ff */
[----:B------:R-:W-:Y:S01]  /*1000*/  IMAD R145, R0, R145, R166 ;  /* 0x0000009100917224 */ /* 0x000fe200078e02a6 */
[----:B------:R-:W-:Y:S01]  /*1010*/  PRMT R0, RZ, 0x7610, R0 ;  /* 0x00007610ff007816 */ /* 0x000fe20000000000 */
[----:B----4-:R-:W-:-:S04]  /*1020*/  IMAD.MOV R164, RZ, RZ, -R164 ;  /* 0x000000ffffa47224 */ /* 0x010fc800078e0aa4 */
[----:B------:R-:W-:Y:S01]  /*1030*/  IMAD R164, R2, R164, R11 ;  /* 0x000000a402a47224 */ /* 0x000fe200078e020b */
[----:B-1----:R-:W-:Y:S06]  /*1040*/  BRA.U UP4, `(.L_x_17) ;  /* 0x0000000104247547 */ /* 0x002fec000b800000 */
[----:B------:R-:W-:Y:S01]  /*1050*/  ISETP.NE.AND P1, PT, R145, RZ, PT ;  /* 0x000000ff9100720c */ /* 0x000fe20003f25270 */
[----:B------:R-:W-:Y:S01]  /*1060*/  IMAD.MOV.U32 R0, RZ, RZ, 0x3 ;  /* 0x00000003ff007424 */ /* 0x000fe200078e00ff */
[C---:B------:R-:W-:Y:S02]  /*1070*/  LOP3.LUT R3, R164.reuse, 0xfffffffe, RZ, 0xc0, !PT ;  /* 0xfffffffea4037812 */ /* 0x040fe400078ec0ff */
[----:B------:R-:W-:Y:S02]  /*1080*/  ISETP.LT.U32.OR P1, PT, R164, 0x2, !P1 ;  /* 0x00000002a400780c */ /* 0x000fe40004f21470 */
[----:B------:R-:W-:Y:S02]  /*1090*/  SHF.L.U32 R0, R0, R3, RZ ;  /* 0x0000000300007219 */ /* 0x000fe400000006ff */
[----:B------:R-:W-:Y:S02]  /*10a0*/  SEL R5, RZ, 0x1, !P1 ;  /* 0x00000001ff057807 */ /* 0x000fe40004800000 */
[----:B------:R-:W-:-:S05]  /*10b0*/  SEL R2, RZ, 0x2, !P1 ;  /* 0x00000002ff027807 */ /* 0x000fca0004800000 */
[----:B------:R-:W-:-:S05]  /*10c0*/  IMAD.IADD R2, R5, 0x1, R2 ;  /* 0x0000000105027824 */ /* 0x000fca00078e0202 */
[----:B------:R-:W-:Y:S02]  /*10d0*/  PRMT R8, R2, 0x7610, R8 ;  /* 0x0000761002087816 */ /* 0x000fe40000000008 */
.L_x_17:
[----:B------:R-:W-:Y:S05]  /*10e0*/  @!P0 BRA `(.L_x_18) ;  /* 0x0000000000b88947 */ /* 0x000fea0003800000 */
[----:B------:R-:W1:Y:S01]  /*10f0*/  LDC.64 R4, c[0x0][0xb18] ;  /* 0x0002c600ff047b82 */ /* 0x000e620000000a00 */
[----:B------:R-:W-:-:S07]  /*1100*/  ISETP.NE.AND P0, PT, R9, 0x1, PT ;  /* 0x000000010900780c */ /* 0x000fce0003f05270 */
[----:B------:R-:W2:Y:S08]  /*1110*/  LDC R14, c[0x0][0xb0c] ;  /* 0x0002c300ff0e7b82 */ /* 0x000eb00000000800 */
[----:B------:R-:W3:Y:S08]  /*1120*/  LDC R13, c[0x0][0x370] ;  /* 0x0000dc00ff0d7b82 */ /* 0x000ef00000000800 */
[----:B------:R-:W4:Y:S01]  /*1130*/  LDC R16, c[0x0][0x374] ;  /* 0x0000dd00ff107b82 */ /* 0x000f220000000800 */
[----:B-1----:R-:W-:-:S07]  /*1140*/  ISETP.NE.AND P1, PT, R4, 0x1, PT ;  /* 0x000000010400780c */ /* 0x002fce0003f25270 */
[----:B------:R-:W3:Y:S01]  /*1150*/  LDC.64 R6, c[0x0][0xb10] ;  /* 0x0002c400ff067b82 */ /* 0x000ee20000000a00 */
[----:B--2---:R-:W-:-:S07]  /*1160*/  ISETP.NE.AND P2, PT, R14, 0x1, PT ;  /* 0x000000010e00780c */ /* 0x004fce0003f45270 */
[----:B------:R-:W1:Y:S08]  /*1170*/  LDC R12, c[0x0][0xb20] ;  /* 0x0002c800ff0c7b82 */ /* 0x000e700000000800 */
[----:B------:R-:W2:Y:S01]  /*1180*/  LDC.64 R2, c[0x0][0xb28] ;  /* 0x0002ca00ff027b82 */ /* 0x000ea20000000a00 */
[----:B----4-:R-:W-:-:S04]  /*1190*/  IMAD.HI.U32 R15, R16, R5, RZ ;  /* 0x00000005100f7227 */ /* 0x010fc800078e00ff */
[----:B------:R-:W-:-:S04]  /*11a0*/  IMAD.HI.U32 R5, R166, R5, RZ ;  /* 0x00000005a6057227 */ /* 0x000fc800078e00ff */
[----:B---3--:R-:W-:-:S04]  /*11b0*/  IMAD.HI.U32 R18, R13, R6, RZ ;  /* 0x000000060d127227 */ /* 0x008fc800078e00ff */
[C---:B------:R-:W-:Y:S01]  /*11c0*/  IMAD.HI.U32 R20, R11.reuse, R6, RZ ;  /* 0x000000060b147227 */ /* 0x040fe200078e00ff */
[-C--:B------:R-:W-:Y:S02]  /*11d0*/  @P2 SHF.R.U32.HI R13, RZ, R7.reuse, R18 ;  /* 0x00000007ff0d2219 */ /* 0x080fe40000011612 */
[-C--:B-1----:R-:W-:Y:S02]  /*11e0*/  @P1 SHF.R.U32.HI R16, RZ, R12.reuse, R15 ;  /* 0x0000000cff101219 */ /* 0x082fe4000001160f */
[----:B------:R-:W-:Y:S02]  /*11f0*/  SHF.R.U32.HI R5, RZ, R12, R5 ;  /* 0x0000000cff057219 */ /* 0x000fe40000011605 */
[----:B------:R-:W-:Y:S02]  /*1200*/  SHF.R.U32.HI R20, RZ, R7, R20 ;  /* 0x00000007ff147219 */ /* 0x000fe40000011614 */
[----:B------:R-:W-:Y:S01]  /*1210*/  SEL R5, R166, R5, !P1 ;  /* 0x00000005a6057207 */ /* 0x000fe20004800000 */
[----:B--2---:R-:W-:Y:S01]  /*1220*/  IMAD.HI.U32 R18, R16, R2, RZ ;  /* 0x0000000210127227 */ /* 0x004fe200078e00ff */
[----:B------:R-:W-:-:S02]  /*1230*/  SEL R165, R11, R20, !P2 ;  /* 0x000000140ba57207 */ /* 0x000fc40005000000 */
[----:B------:R-:W-:Y:S01]  /*1240*/  IADD3 R7, PT, PT, -R5, RZ, RZ ;  /* 0x000000ff05077210 */ /* 0x000fe20007ffe1ff */
[----:B------:R-:W-:Y:S01]  /*1250*/  IMAD.HI.U32 R6, R13, R2, RZ ;  /* 0x000000020d067227 */ /* 0x000fe200078e00ff */
[----:B------:R-:W-:-:S03]  /*1260*/  @P0 SHF.R.U32.HI R16, RZ, R3, R18 ;  /* 0x00000003ff100219 */ /* 0x000fc60000011612 */
[----:B------:R-:W-:Y:S01]  /*1270*/  IMAD R7, R4, R7, R166 ;  /* 0x0000000704077224 */ /* 0x000fe200078e02a6 */
[----:B------:R-:W-:Y:S01]  /*1280*/  @P0 SHF.R.U32.HI R13, RZ, R3, R6 ;  /* 0x00000003ff0d0219 */ /* 0x000fe20000011606 */
[----:B------:R-:W-:-:S04]  /*1290*/  IMAD R16, R16, R9, RZ ;  /* 0x0000000910107224 */ /* 0x000fc800078e02ff */
[----:B------:R-:W-:Y:S01]  /*12a0*/  IMAD R6, R13, R9, RZ ;  /* 0x000000090d067224 */ /* 0x000fe200078e02ff */
[----:B------:R-:W-:-:S04]  /*12b0*/  ISETP.GE.AND P1, PT, R5, R16, PT ;  /* 0x000000100500720c */ /* 0x000fc80003f26270 */
[----:B------:R-:W-:Y:S01]  /*12c0*/  ISETP.GE.OR P1, PT, R165, R6, P1 ;  /* 0x00000006a500720c */ /* 0x000fe20000f26670 */
[----:B------:R-:W-:-:S05]  /*12d0*/  IMAD.HI.U32 R6, R5, R2, RZ ;  /* 0x0000000205067227 */ /* 0x000fca00078e00ff */
[----:B------:R-:W-:-:S04]  /*12e0*/  SHF.R.U32.HI R6, RZ, R3, R6 ;  /* 0x00000003ff067219 */ /* 0x000fc80000011606 */
[----:B------:R-:W-:-:S03]  /*12f0*/  SEL R6, R5, R6, !P0 ;  /* 0x0000000605067207 */ /* 0x000fc60004000000 */
[----:B------:R-:W-:Y:S01]  /*1300*/  @!P1 IMAD.HI.U32 R12, R165, R2, RZ ;  /* 0x00000002a50c9227 */ /* 0x000fe200078e00ff */
[----:B------:R-:W-:-:S04]  /*1310*/  IADD3 R2, PT, PT, -R6, RZ, RZ ;  /* 0x000000ff06027210 */ /* 0x000fc80007ffe1ff */
[----:B------:R-:W-:Y:S01]  /*1320*/  @!P1 SHF.R.U32.HI R12, RZ, R3, R12 ;  /* 0x00000003ff0c9219 */ /* 0x000fe2000001160c */
[----:B------:R-:W-:-:S03]  /*1330*/  IMAD R2, R9, R2, R5 ;  /* 0x0000000209027224 */ /* 0x000fc600078e0205 */
[----:B------:R-:W-:-:S05]  /*1340*/  @!P1 SEL R3, R165, R12, !P0 ;  /* 0x0000000ca5039207 */ /* 0x000fca0004000000 */
[--C-:B------:R-:W-:Y:S02]  /*1350*/  @!P1 IMAD.IADD R6, R6, 0x1, -R3.reuse ;  /* 0x0000000106069824 */ /* 0x100fe400078e0a03 */
[----:B------:R-:W-:Y:S01]  /*1360*/  @!P1 IMAD R3, R2, R13, R3 ;  /* 0x0000000d02039224 */ /* 0x000fe200078e0203 */
[----:B------:R-:W-:Y:S01]  /*1370*/  IADD3 R2, PT, PT, -R165, RZ, RZ ;  /* 0x000000ffa5027210 */ /* 0x000fe20007ffe1ff */
[----:B------:R-:W-:Y:S02]  /*1380*/  @!P1 IMAD R5, R6, R9, R165 ;  /* 0x0000000906059224 */ /* 0x000fe400078e02a5 */
[----:B------:R-:W-:Y:S02]  /*1390*/  @!P1 IMAD.MOV.U32 R165, RZ, RZ, R3 ;  /* 0x000000ffffa59224 */ /* 0x000fe400078e0003 */
[----:B------:R-:W-:Y:S02]  /*13a0*/  IMAD R2, R14, R2, R11 ;  /* 0x000000020e027224 */ /* 0x000fe400078e020b */
[----:B------:R-:W-:-:S02]  /*13b0*/  IMAD R166, R5, R4, R7 ;  /* 0x0000000405a67224 */ /* 0x000fc400078e0207 */
[----:B------:R-:W-:Y:S02]  /*13c0*/  IMAD R165, R165, R14, R2 ;  /* 0x0000000ea5a57224 */ /* 0x000fe400078e0202 */
.L_x_18:
[----:B------:R-:W-:Y:S05]  /*13d0*/  BRA.U UP3, `(.L_x_19) ;  /* 0x0000000103407547 */ /* 0x000fea000b800000 */
[----:B------:R-:W1:Y:S08]  /*13e0*/  LDC.64 R4, c[0x0][0xb10] ;  /* 0x0002c400ff047b82 */ /* 0x000e700000000a00 */
[----:B------:R-:W2:Y:S08]  /*13f0*/  LDC.64 R2, c[0x0][0xb18] ;  /* 0x0002c600ff027b82 */ /* 0x000eb00000000a00 */
[----:B------:R-:W3:Y:S08]  /*1400*/  LDC R6, c[0x0][0xb20] ;  /* 0x0002c800ff067b82 */ /* 0x000ef00000000800 */
[----:B------:R-:W4:Y:S01]  /*1410*/  LDC R12, c[0x0][0xb0c] ;  /* 0x0002c300ff0c7b82 */ /* 0x000f220000000800 */
[----:B-1----:R-:W-:-:S05]  /*1420*/  IMAD.HI.U32 R4, R165, R4, RZ ;  /* 0x00000004a5047227 */ /* 0x002fca00078e00ff */
[----:B------:R-:W-:Y:S01]  /*1430*/  SHF.R.U32.HI R4, RZ, R5, R4 ;  /* 0x00000005ff047219 */ /* 0x000fe20000011604 */
[----:B--2---:R-:W-:Y:S01]  /*1440*/  IMAD.HI.U32 R3, R166, R3, RZ ;  /* 0x00000003a6037227 */ /* 0x004fe200078e00ff */
[----:B------:R-:W-:-:S04]  /*1450*/  ISETP.NE.AND P0, PT, R2, 0x1, PT ;  /* 0x000000010200780c */ /* 0x000fc80003f05270 */
[----:B---3--:R-:W-:-:S04]  /*1460*/  SHF.R.U32.HI R3, RZ, R6, R3 ;  /* 0x00000006ff037219 */ /* 0x008fc80000011603 */
[----:B------:R-:W-:Y:S02]  /*1470*/  SEL R3, R166, R3, !P0 ;  /* 0x00000003a6037207 */ /* 0x000fe40004000000 */
[----:B----4-:R-:W-:-:S04]  /*1480*/  ISETP.NE.AND P1, PT, R12, 0x1, PT ;  /* 0x000000010c00780c */ /* 0x010fc80003f25270 */
[----:B------:R-:W-:-:S05]  /*1490*/  SEL R6, R165, R4, !P1 ;  /* 0x00000004a5067207 */ /* 0x000fca0004800000 */
[----:B------:R-:W-:Y:S02]  /*14a0*/  IMAD.IADD R4, R3, 0x1, -R6 ;  /* 0x0000000103047824 */ /* 0x000fe400078e0a06 */
[----:B------:R-:W-:Y:S02]  /*14b0*/  IMAD.IADD R3, R6, 0x1, -R3 ;  /* 0x0000000106037824 */ /* 0x000fe400078e0a03 */
[----:B------:R-:W-:Y:S02]  /*14c0*/  IMAD R165, R4, R12, R165 ;  /* 0x0000000c04a57224 */ /* 0x000fe400078e02a5 */
[----:B------:R-:W-:Y:S02]  /*14d0*/  IMAD R166, R3, R2, R166 ;  /* 0x0000000203a67224 */ /* 0x000fe400078e02a6 */
.L_x_19:
[----:B------:R-:W-:Y:S05]  /*14e0*/  BRA.U !UP1, `(.L_x_20) ;  /* 0x00000001090c7547 */ /* 0x000fea000b800000 */
[----:B------:R-:W-:Y:S01]  /*14f0*/  UCGABAR_WAIT ;  /* 0x0000000000007dc7 */ /* 0x000fe20008000000 */
[----:B------:R-:W-:Y:S01]  /*1500*/  CCTL.IVALL ;  /* 0x00000000ff00798f */ /* 0x000fe20002000000 */
[----:B------:R-:W-:Y:S05]  /*1510*/  BRA `(.L_x_21) ;  /* 0x0000000000047947 */ /* 0x000fea0003800000 */
.L_x_20:
[----:B------:R-:W-:Y:S06]  /*1520*/  BAR.SYNC.DEFER_BLOCKING 0x0 ;  /* 0x0000000000007b1d */ /* 0x000fec0000010000 */
.L_x_21:
[----:B------:R-:W-:Y:S05]  /*1530*/  BRA.U UP2, `(.L_x_22) ;  /* 0x0000001102d87547 */ /* 0x000fea000b800000 */
[----:B------:R-:W1:Y:S01]  /*1540*/  LDCU UR15, c[0x0][0x38c] ;  /* 0x00007180ff0f77ac */ /* 0x000e620008000800 */
[----:B------:R-:W2:Y:S01]  /*1550*/  LDC R9, c[0x0][0x370] ;  /* 0x0000dc00ff097b82 */ /* 0x000ea20000000800 */
[C---:B------:R-:W-:Y:S01]  /*1560*/  IMAD.SHL.U32 R17, R11.reuse, 0x20, RZ ;  /* 0x000000200b117824 */ /* 0x040fe200078e00ff */
[----:B------:R-:W-:Y:S01]  /*1570*/  PLOP3.LUT P1, PT, PT, PT, UP5, 0x80, 0x8 ;  /* 0x000000000008781c */ /* 0x000fe20003f2f058 */
[----:B------:R-:W-:Y:S01]  /*1580*/  UISETP.NE.AND UP1, UPT, UR10, URZ, UPT ;  /* 0x000000ff0a00728c */ /* 0x000fe2000bf25270 */
[----:B------:R-:W-:Y:S01]  /*1590*/  ISETP.NE.AND P4, PT, R10, RZ, P5 ;  /* 0x000000ff0a00720c */ /* 0x000fe20002f85270 */
[----:B------:R-:W-:Y:S01]  /*15a0*/  IMAD.SHL.U32 R16, R11, 0x80, RZ ;  /* 0x000000800b107824 */ /* 0x000fe200078e00ff */
[----:B------:R-:W-:Y:S01]  /*15b0*/  PLOP3.LUT P1, PT, P1, PT, PT, 0x8, 0x80 ;  /* 0x000000000080781c */ /* 0x000fe20000f2e170 */
[----:B------:R-:W-:Y:S01]  /*15c0*/  IMAD.MOV.U32 R15, RZ, RZ, 0x1 ;  /* 0x00000001ff0f7424 */ /* 0x000fe200078e00ff */
[----:B------:R-:W3:Y:S01]  /*15d0*/  LDC R0, c[0x0][0x374] ;  /* 0x0000dd00ff007b82 */ /* 0x000ee20000000800 */
[----:B------:R-:W-:Y:S01]  /*15e0*/  IMAD.MOV.U32 R14, RZ, RZ, RZ ;  /* 0x000000ffff0e7224 */ /* 0x000fe200078e00ff */
[----:B------:R-:W-:Y:S01]  /*15f0*/  CS2R R12, SRZ ;  /* 0x00000000000c7805 */ /* 0x000fe2000001ff00 */
[----:B------:R-:W-:Y:S01]  /*1600*/  IMAD.MOV.U32 R10, RZ, RZ, 0x1 ;  /* 0x00000001ff0a7424 */ /* 0x000fe200078e00ff */
[----:B------:R-:W-:Y:S01]  /*1610*/  LOP3.LUT R17, R17, 0x20, RZ, 0xc0, !PT ;  /* 0x0000002011117812 */ /* 0x000fe200078ec0ff */
[----:B------:R-:W4:Y:S01]  /*1620*/  LDCU.64 UR24, c[0x0][0x348] ;  /* 0x00006900ff1877ac */ /* 0x000f220008000a00 */
[----:B-1----:R-:W-:-:S02]  /*1630*/  UIADD3 UR4, UPT, UPT, UR15, 0x1f, URZ ;  /* 0x0000001f0f047890 */ /* 0x002fc4000fffe0ff */
[----:B------:R-:W-:Y:S02]  /*1640*/  USEL UR7, UR7, 0x2, UP1 ;  /* 0x0000000207077887 */ /* 0x000fe40008800000 */
[----:B------:R-:W-:Y:S01]  /*1650*/  USHF.R.S32.HI UR22, URZ, 0x1f, UR4 ;  /* 0x0000001fff167899 */ /* 0x000fe20008011404 */
[----:B------:R-:W-:-:S03]  /*1660*/  UMOV UR13, URZ ;  /* 0x000000ff000d7c82 */ /* 0x000fc60008000000 */
[----:B------:R-:W-:Y:S02]  /*1670*/  ULEA.HI UR22, UR22, UR4, URZ, 0x5 ;  /* 0x0000000416167291 */ /* 0x000fe4000f8f28ff */
[----:B------:R-:W-:Y:S02]  /*1680*/  UIADD3 UR4, UPT, UPT, UR15, -0x1, URZ ;  /* 0xffffffff0f047890 */ /* 0x000fe4000fffe0ff */
[----:B------:R-:W-:Y:S02]  /*1690*/  USHF.R.S32.HI UR22, URZ, 0x5, UR22 ;  /* 0x00000005ff167899 */ /* 0x000fe40008011416 */
[----:B------:R-:W-:Y:S02]  /*16a0*/  UISETP.GE.U32.AND UP2, UPT, UR4, -0x3f, UPT ;  /* 0xffffffc10400788c */ /* 0x000fe4000bf46070 */
[----:B------:R-:W-:Y:S02]  /*16b0*/  UISETP.LT.U32.AND UP0, UPT, UR22, 0x5, UPT ;  /* 0x000000051600788c */ /* 0x000fe4000bf01070 */
[----:B------:R-:W-:-:S02]  /*16c0*/  UIADD3 UR15, UPT, UPT, UR15, 0x3e, URZ ;  /* 0x0000003e0f0f7890 */ /* 0x000fc4000fffe0ff */
[----:B------:R-:W-:-:S04]  /*16d0*/  USEL UR21, UR22, 0x5, UP0 ;  /* 0x0000000516157887 */ /* 0x000fc80008000000 */
[----:B------:R-:W-:Y:S02]  /*16e0*/  UIADD3 UR6, UPT, UPT, UR21, -0x1, URZ ;  /* 0xffffffff15067890 */ /* 0x000fe4000fffe0ff */
[----:B------:R-:W-:Y:S02]  /*16f0*/  @UP2 UIADD3 UR6, UPT, UPT, UR21, URZ, URZ ;  /* 0x000000ff15062290 */ /* 0x000fe4000fffe0ff */
[----:B------:R-:W-:Y:S02]  /*1700*/  UIADD3 UR14, UPT, UPT, UR22, -UR21, URZ ;  /* 0x80000015160e7290 */ /* 0x000fe4000fffe0ff */
[----:B------:R-:W-:Y:S02]  /*1710*/  UIADD3 UR5, UPT, UPT, UR6, 0x1, URZ ;  /* 0x0000000106057890 */ /* 0x000fe4000fffe0ff */
[----:B--2-4-:R-:W-:-:S12]  /*1720*/  UIADD3 UR6, UPT, UPT, -UR6, URZ, URZ ;  /* 0x000000ff06067290 */ /* 0x014fd8000fffe1ff */
.L_x_42:
[----:B------:R-:W-:Y:S01]  /*1730*/  UISETP.NE.AND UP0, UPT, UR37, URZ, UPT ;  /* 0x000000ff2500728c */ /* 0x000fe2000bf05270 */
[----:B------:R-:W1:Y:S08]  /*1740*/  S2UR UR37, SR_CgaCtaId ;  /* 0x00000000002579c3 */ /* 0x000e700000008800 */
[----:B------:R-:W-:Y:S05]  /*1750*/  BRA.U UP0, `(.L_x_23) ;  /* 0x0000000100347547 */ /* 0x000fea000b800000 */
[----:B------:R-:W2:Y:S01]  /*1760*/  S2R R2, SR_CgaCtaId ;  /* 0x0000000000027919 */ /* 0x000ea20000008800 */
[----:B------:R-:W-:-:S04]  /*1770*/  MOV R3, 0x400 ;  /* 0x0000040000037802 */ /* 0x000fc80000000f00 */
[----:B--2---:R-:W-:Y:S02]  /*1780*/  LEA R3, R2, R3, 0x18 ;  /* 0x0000000302037211 */ /* 0x004fe400078ec0ff */
[----:B------:R-:W-:-:S03]  /*1790*/  SHF.L.U32 R2, R10, 0x1f, RZ ;  /* 0x0000001f0a027819 */ /* 0x000fc600000006ff */
[----:B------:R-:W-:-:S04]  /*17a0*/  IMAD R3, R12, 0x8, R3 ;  /* 0x000000080c037824 */ /* 0x000fc800078e0203 */
[----:B------:R-:W2:Y:S02]  /*17b0*/  SYNCS.PHASECHK.TRANS64.TRYWAIT P0, [R3+URZ+0xe0], R2 ;  /* 0x0000e002030075a7 */ /* 0x000ea400080011ff */
[----:B--2---:R-:W-:Y:S05]  /*17c0*/  @!P0 BRA `(.L_x_24) ;  /* 0x00000058006c8947 */ /* 0x004fea0003800000 */
.L_x_114:
[----:B------:R-:W-:Y:S01]  /*17d0*/  VIADD R12, R12, 0x1 ;  /* 0x000000010c0c7836 */ /* 0x000fe20000000000 */
[----:B------:R2:W-:Y:S04]  /*17e0*/  SYNCS.ARRIVE.TRANS64.A1T0 RZ, [R3+URZ+0xd0], RZ ;  /* 0x0000d0ff03ff79a7 */ /* 0x0005e800081000ff */
[----:B------:R-:W-:-:S04]  /*17f0*/  ISETP.NE.AND P0, PT, R12, 0x2, PT ;  /* 0x000000020c00780c */ /* 0x000fc80003f05270 */
[----:B------:R-:W-:Y:S02]  /*1800*/  SEL R12, R12, RZ, P0 ;  /* 0x000000ff0c0c7207 */ /* 0x000fe40000000000 */
[----:B--2---:R-:W-:-:S04]  /*1810*/  SEL R3, RZ, 0x1, P0 ;  /* 0x00000001ff037807 */ /* 0x004fc80000000000 */
[----:B------:R-:W-:-:S07]  /*1820*/  LOP3.LUT R10, R10, R3, RZ, 0x3c, !PT ;  /* 0x000000030a0a7212 */ /* 0x000fce00078e3cff */
.L_x_23:
[----:B------:R-:W-:Y:S01]  /*1830*/  UMOV UR4, 0x400 ;  /* 0x0000040000047882 */ /* 0x000fe20000000000 */
[----:B------:R-:W-:Y:S01]  /*1840*/  LEA.HI R3, R165, R165, RZ, 0x1 ;  /* 0x000000a5a5037211 */ /* 0x000fe200078f08ff */
[----:B-1----:R-:W-:Y:S01]  /*1850*/  ULEA UR4, UR37, UR4, 0x18 ;  /* 0x0000000425047291 */ /* 0x002fe2000f8ec0ff */
[----:B------:R-:W-:Y:S01]  /*1860*/  SHF.L.U32 R2, R15, 0x1f, RZ ;  /* 0x0000001f0f027819 */ /* 0x000fe200000006ff */
[----:B------:R-:W-:Y:S01]  /*1870*/  UISETP.GE.U32.AND UP0, UPT, UR15, 0x3f, UPT ;  /* 0x0000003f0f00788c */ /* 0x000fe2000bf06070 */
[----:B------:R-:W-:Y:S01]  /*1880*/  R2UR UR35, R16 ;  /* 0x00000000102372ca */ /* 0x000fe200000e0000 */
[----:B------:R-:W-:Y:S01]  /*1890*/  ULEA UR8, UR13, UR4, 0x3 ;  /* 0x000000040d087291 */ /* 0x000fe2000f8e18ff */
[----:B------:R-:W-:Y:S01]  /*18a0*/  IMAD.SHL.U32 R3, R3, 0x80, RZ ;  /* 0x0000008003037824 */ /* 0x000fe200078e00ff */
[----:B------:R-:W-:Y:S01]  /*18b0*/  R2UR UR11, R17 ;  /* 0x00000000110b72ca */ /* 0x000fe200000e0000 */
[----:B------:R-:W-:-:S03]  /*18c0*/  UMOV UR23, URZ ;  /* 0x000000ff00177c82 */ /* 0x000fc60008000000 */
[----:B------:R-:W-:-:S03]  /*18d0*/  LOP3.LUT R3, R3, 0xffffff00, RZ, 0xc0, !PT ;  /* 0xffffff0003037812 */ /* 0x000fc600078ec0ff */
[----:B------:R1:W2:Y:S01]  /*18e0*/  SYNCS.PHASECHK.TRANS64.TRYWAIT P0, [UR8+0x28], R2 ;  /* 0x00002802ff0075a7 */ /* 0x0002a20008001108 */
[----:B------:R-:W-:Y:S02]  /*18f0*/  R2UR UR9, R3 ;  /* 0x00000000030972ca */ /* 0x000fe400000e0000 */
[----:B------:R-:W-:-:S11]  /*1900*/  R2UR UR8, R166 ;  /* 0x00000000a60872ca */ /* 0x000fd600000e0000 */
[----:B------:R-:W-:Y:S02]  /*1910*/  ULOP3.LUT UR35, UR9, 0x80, UR35, 0xf8, !UPT ;  /* 0x0000008009237892 */ /* 0x000fe4000f8ef823 */
[----:B------:R-:W-:Y:S01]  /*1920*/  ULEA UR11, UR8, UR11, 0x6 ;  /* 0x0000000b080b7291 */ /* 0x000fe2000f8e30ff */
[----:B------:R-:W-:Y:S11]  /*1930*/  BRA.U !UP0, `(.L_x_25) ;  /* 0x0000000108c07547 */ /* 0x000ff6000b800000 */
[----:B------:R-:W-:Y:S01]  /*1940*/  UMOV UR16, UR6 ;  /* 0x0000000600107c82 */ /* 0x000fe20008000000 */
[----:B------:R-:W-:Y:S01]  /*1950*/  UMOV UR17, UR13 ;  /* 0x0000000d00117c82 */ /* 0x000fe20008000000 */
[----:B------:R-:W-:-:S05]  /*1960*/  UMOV UR34, URZ ;  /* 0x000000ff00227c82 */ /* 0x000fca0008000000 */
.L_x_31:
[----:B------:R-:W-:Y:S01]  /*1970*/  ULEA UR33, UR17, UR4, 0x3 ;  /* 0x0000000411217291 */ /* 0x000fe2000f8e18ff */
[----:B------:R-:W-:Y:S01]  /*1980*/  @P5 MOV R3, 0x2800 ;  /* 0x0000280000035802 */ /* 0x000fe20000000f00 */
[----:B-12-4-:R-:W-:Y:S10]  /*1990*/  @P0 BRA `(.L_x_26) ;  /* 0x00000000000c0947 */ /* 0x016ff40003800000 */
[----:B------:R-:W-:-:S04]  /*19a0*/  SHF.L.U32 R5, R15, 0x1f, RZ ;  /* 0x0000001f0f057819 */ /* 0x000fc800000006ff */
[----:B------:R-:W2:Y:S02]  /*19b0*/  SYNCS.PHASECHK.TRANS64.TRYWAIT P0, [UR33+0x28], R5 ;  /* 0x00002805ff0075a7 */ /* 0x000ea40008001121 */
[----:B--2---:R-:W-:Y:S05]  /*19c0*/  @!P0 BRA `(.L_x_27) ;  /* 0x0000005800008947 */ /* 0x004fea0003800000 */
.L_x_26:
[----:B------:R2:W-:Y:S01]  /*19d0*/  @P5 SYNCS.ARRIVE.TRANS64 RZ, [UR33], R3 ;  /* 0x00000003ffff59a7 */ /* 0x0005e20008000021 */
[----:B------:R-:W-:Y:S02]  /*19e0*/  ULOP3.LUT UR8, UR7, 0x2, URZ, 0xfc, !UPT ;  /* 0x0000000207087892 */ /* 0x000fe4000f8efcff */
[----:B------:R-:W-:Y:S02]  /*19f0*/  UIADD3 UR16, UPT, UPT, UR16, 0x1, URZ ;  /* 0x0000000110107890 */ /* 0x000fe4000fffe0ff */
[----:B------:R-:W-:Y:S02]  /*1a00*/  UISETP.NE.AND UP0, UPT, UR8, 0x2, UPT ;  /* 0x000000020800788c */ /* 0x000fe4000bf05270 */
[----:B------:R-:W-:-:S07]  /*1a10*/  UISETP.NE.AND UP2, UPT, UR16, 0x1, UPT ;  /* 0x000000011000788c */ /* 0x000fce000bf45270 */
[----:B------:R-:W-:Y:S05]  /*1a20*/  BRA.U UP0, `(.L_x_28) ;  /* 0x0000000100047547 */ /* 0x000fea000b800000 */
[----:B------:R-:W-:Y:S05]  /*1a30*/  BPT.TRAP 0x1 ;  /* 0x000000040000795c */ /* 0x000fea0000300000 */
.L_x_28:
[----:B------:R-:W-:Y:S04]  /*1a40*/  BSSY.RECONVERGENT B0, `(.L_x_29) ;  /* 0x0000003000007945 */ /* 0x000fe80003800200 */
[----:B------:R-:W-:Y:S05]  /*1a50*/  @!P4 BRA `(.L_x_30) ;  /* 0x000000000004c947 */ /* 0x000fea0003800000 */
[----:B------:R-:W-:Y:S05]  /*1a60*/  BPT.TRAP 0x1 ;  /* 0x000000040000795c */ /* 0x000fea0000300000 */
.L_x_30:
[----:B------:R-:W-:Y:S05]  /*1a70*/  BSYNC.RECONVERGENT B0 ;  /* 0x0000000000007941 */ /* 0x000fea0003800200 */
.L_x_29:
[----:B------:R-:W-:Y:S02]  /*1a80*/  UIADD3 UR13, UPT, UPT, UR17, 0x1, URZ ;  /* 0x00000001110d7890 */ /* 0x000fe4000fffe0ff */
[----:B------:R-:W-:Y:S02]  /*1a90*/  ULEA UR32, UR17, UR4, 0xc ;  /* 0x0000000411207291 */ /* 0x000fe4000f8e60ff */
[----:B------:R-:W-:Y:S02]  /*1aa0*/  UISETP.NE.AND UP0, UPT, UR13, 0x5, UPT ;  /* 0x000000050d00788c */ /* 0x000fe4000bf05270 */
[----:B------:R-:W-:Y:S02]  /*1ab0*/  UIADD3 UR28, UP1, UPT, UR24, 0x80, URZ ;  /* 0x00000080181c7890 */ /* 0x000fe4000ff3e0ff */
[----:B------:R-:W-:Y:S02]  /*1ac0*/  USEL UR9, URZ, 0x1, UP0 ;  /* 0x00000001ff097887 */ /* 0x000fe40008000000 */
[----:B------:R-:W-:-:S02]  /*1ad0*/  USEL UR13, UR13, URZ, UP0 ;  /* 0x000000ff0d0d7287 */ /* 0x000fc40008000000 */
[----:B------:R-:W-:Y:S02]  /*1ae0*/  UIADD3 UR26, UP0, UPT, UR24, 0x180, URZ ;  /* 0x00000180181a7890 */ /* 0x000fe4000ff1e0ff */
[----:B------:R-:W-:Y:S01]  /*1af0*/  ULEA UR8, UR13, UR4, 0x3 ;  /* 0x000000040d087291 */ /* 0x000fe2000f8e18ff */
[----:B------:R-:W-:Y:S01]  /*1b00*/  LOP3.LUT R15, R15, UR9, RZ, 0x3c, !PT ;  /* 0x000000090f0f7c12 */ /* 0x000fe2000f8e3cff */
[----:B------:R-:W-:Y:S02]  /*1b10*/  ULOP3.LUT UR33, UR33, 0xfefffff8, URZ, 0xc0, !UPT ;  /* 0xfefffff821217892 */ /* 0x000fe4000f8ec0ff */
[----:B------:R-:W-:Y:S01]  /*1b20*/  UIADD3.X UR29, UPT, UPT, URZ, UR25, URZ, UP1, !UPT ;  /* 0x00000019ff1d7290 */ /* 0x000fe20008ffe4ff */
[----:B-1----:R-:W-:Y:S01]  /*1b30*/  SHF.L.U32 R2, R15, 0x1f, RZ ;  /* 0x0000001f0f027819 */ /* 0x002fe200000006ff */
[----:B------:R-:W-:Y:S02]  /*1b40*/  UIADD3 UR32, UPT, UPT, UR32, 0x4400, URZ ;  /* 0x0000440020207890 */ /* 0x000fe4000fffe0ff */
[----:B------:R-:W-:Y:S01]  /*1b50*/  UIADD3.X UR27, UPT, UPT, URZ, UR25, URZ, UP0, !UPT ;  /* 0x00000019ff1b7290 */ /* 0x000fe200087fe4ff */
[----:B------:R4:W1:Y:S01]  /*1b60*/  SYNCS.PHASECHK.TRANS64.TRYWAIT P0, [UR8+0x28], R2 ;  /* 0x00002802ff0075a7 */ /* 0x0008620008001108 */
[----:B------:R-:W-:Y:S01]  /*1b70*/  ULEA UR8, UR17, UR4, 0xa ;  /* 0x0000000411087291 */ /* 0x000fe2000f8e50ff */
[----:B------:R-:W-:Y:S01]  /*1b80*/  UMOV UR18, 0x0 ;  /* 0x0000000000127882 */ /* 0x000fe20000000000 */
[----:B------:R-:W-:-:S02]  /*1b90*/  UMOV UR19, 0x10000000 ;  /* 0x1000000000137882 */ /* 0x000fc40000000000 */
[----:B------:R-:W-:Y:S01]  /*1ba0*/  UIADD3 UR8, UPT, UPT, UR8, 0x9400, URZ ;  /* 0x0000940008087890 */ /* 0x000fe2000fffe0ff */
[----:B------:R2:W-:Y:S01]  /*1bb0*/  UTMALDG.3D.2CTA [UR32], [UR28], desc[UR18] ;  /* 0x000012201c0075b4 */ /* 0x0005e20008211000 */
[----:B------:R-:W-:Y:S01]  /*1bc0*/  UMOV UR10, UR34 ;  /* 0x00000022000a7c82 */ /* 0x000fe20008000000 */
[----:B------:R-:W-:Y:S01]  /*1bd0*/  UMOV UR12, UR36 ;  /* 0x00000024000c7c82 */ /* 0x000fe20008000000 */
[----:B------:R-:W-:Y:S01]  /*1be0*/  UMOV UR9, UR33 ;  /* 0x0000002100097c82 */ /* 0x000fe20008000000 */
[----:B------:R-:W-:Y:S01]  /*1bf0*/  UMOV UR23, UR5 ;  /* 0x0000000500177c82 */ /* 0x000fe20008000000 */
[----:B------:R-:W-:-:S03]  /*1c00*/  UMOV UR17, UR13 ;  /* 0x0000000d00117c82 */ /* 0x000fc60008000000 */
[----:B------:R4:W-:Y:S01]  /*1c10*/  UTMALDG.3D.2CTA [UR8], [UR26], desc[UR18] ;  /* 0x000012081a0075b4 */ /* 0x0009e20008211000 */
[----:B--2---:R-:W-:Y:S01]  /*1c20*/  UIADD3 UR34, UPT, UPT, UR34, 0x20, URZ ;  /* 0x0000002022227890 */ /* 0x004fe2000fffe0ff */
[----:B------:R-:W-:Y:S11]  /*1c30*/  BRA.U UP2, `(.L_x_31) ;  /* 0xfffffffd024c7547 */ /* 0x000ff6000b83ffff */
.L_x_25:
[----:B----4-:R-:W-:Y:S01]  /*1c40*/  ULEA UR8, UR13, UR4, 0x3 ;  /* 0x000000040d087291 */ /* 0x010fe2000f8e18ff */
[----:B-1----:R-:W-:Y:S01]  /*1c50*/  SHF.L.U32 R2, R15, 0x1f, RZ ;  /* 0x0000001f0f027819 */ /* 0x002fe200000006ff */
[----:B------:R-:W-:Y:S01]  /*1c60*/  @!P1 SYNCS.ARRIVE.TRANS64.A1T0 RZ, [UR4+0x68], RZ ;  /* 0x000068ffffff99a7 */ /* 0x000fe20008100004 */
[----:B------:R-:W-:-:S06]  /*1c70*/  UISETP.GT.AND UP0, UPT, UR22, UR21, UPT ;  /* 0x000000151600728c */ /* 0x000fcc000bf04270 */
[----:B--2---:R1:W2:Y:S03]  /*1c80*/  SYNCS.PHASECHK.TRANS64.TRYWAIT P0, [UR8+0x28], R2 ;  /* 0x00002802ff0075a7 */ /* 0x0042a60008001108 */
[----:B------:R-:W-:Y:S05]  /*1c90*/  BRA.U !UP0, `(.L_x_32) ;  /* 0x0000000108c07547 */ /* 0x000fea000b800000 */
[----:B------:R-:W-:Y:S01]  /*1ca0*/  UIADD3 UR26, UPT, UPT, UR14, UR23, URZ ;  /* 0x000000170e1a7290 */ /* 0x000fe2000fffe0ff */
[----:B------:R-:W-:-:S11]  /*1cb0*/  UMOV UR27, UR13 ;  /* 0x0000000d001b7c82 */ /* 0x000fd60008000000 */
.L_x_38:
[----:B------:R-:W-:Y:S01]  /*1cc0*/  ULEA UR17, UR27, UR4, 0x3 ;  /* 0x000000041b117291 */ /* 0x000fe2000f8e18ff */
[----:B--2---:R-:W-:Y:S01]  /*1cd0*/  @P5 MOV R3, 0x2800 ;  /* 0x0000280000035802 */ /* 0x004fe20000000f00 */
[----:B-12---:R-:W-:Y:S10]  /*1ce0*/  @P0 BRA `(.L_x_33) ;  /* 0x00000000000c0947 */ /* 0x006ff40003800000 */
[----:B------:R-:W-:-:S04]  /*1cf0*/  SHF.L.U32 R5, R15, 0x1f, RZ ;  /* 0x0000001f0f057819 */ /* 0x000fc800000006ff */
[----:B------:R-:W2:Y:S02]  /*1d00*/  SYNCS.PHASECHK.TRANS64.TRYWAIT P0, [UR17+0x28], R5 ;  /* 0x00002805ff0075a7 */ /* 0x000ea40008001111 */
[----:B--2---:R-:W-:Y:S05]  /*1d10*/  @!P0 BRA `(.L_x_34) ;  /* 0x0000005400448947 */ /* 0x004fea0003800000 */
.L_x_33:
[----:B------:R2:W-:Y:S01]  /*1d20*/  @P5 SYNCS.ARRIVE.TRANS64 RZ, [UR17], R3 ;  /* 0x00000003ffff59a7 */ /* 0x0005e20008000011 */
[----:B------:R-:W-:-:S04]  /*1d30*/  ULOP3.LUT UR8, UR7, 0x2, URZ, 0xfc, !UPT ;  /* 0x0000000207087892 */ /* 0x000fc8000f8efcff */
[----:B------:R-:W-:-:S09]  /*1d40*/  UISETP.NE.AND UP0, UPT, UR8, 0x2, UPT ;  /* 0x000000020800788c */ /* 0x000fd2000bf05270 */
[----:B------:R-:W-:Y:S05]  /*1d50*/  BRA.U UP0, `(.L_x_35) ;  /* 0x0000000100047547 */ /* 0x000fea000b800000 */
[----:B------:R-:W-:Y:S05]  /*1d60*/  BPT.TRAP 0x1 ;  /* 0x000000040000795c */ /* 0x000fea0000300000 */
.L_x_35:
[----:B------:R-:W-:Y:S04]  /*1d70*/  BSSY.RECONVERGENT B0, `(.L_x_36) ;  /* 0x0000003000007945 */ /* 0x000fe80003800200 */
[----:B------:R-:W-:Y:S05]  /*1d80*/  @!P4 BRA `(.L_x_37) ;  /* 0x000000000004c947 */ /* 0x000fea0003800000 */
[----:B------:R-:W-:Y:S05]  /*1d90*/  BPT.TRAP 0x1 ;  /* 0x000000040000795c */ /* 0x000fea0000300000 */
.L_x_37:
[----:B------:R-:W-:Y:S05]  /*1da0*/  BSYNC.RECONVERGENT B0 ;  /* 0x0000000000007941 */ /* 0x000fea0003800200 */
.L_x_36:
        /* <DEDUP_REMOVED lines=9> */
[----:B------:R-:W-:Y:S02]  /*1e40*/  USHF.L.U32 UR18, UR23, 0x5, URZ ;  /* 0x0000000517127899 */ /* 0x000fe400080006ff */
[----:B------:R-:W-:Y:S01]  /*1e50*/  ULOP3.LUT UR17, UR17, 0xfefffff8, URZ, 0xc0, !UPT ;  /* 0xfefffff811117892 */ /* 0x000fe2000f8ec0ff */
[----:B-1----:R-:W-:Y:S01]  /*1e60*/  SHF.L.U32 R2, R15, 0x1f, RZ ;  /* 0x0000001f0f027819 */ /* 0x002fe200000006ff */
[----:B------:R-:W-:Y:S02]  /*1e70*/  UIADD3 UR16, UPT, UPT, UR16, 0x4400, URZ ;  /* 0x0000440010107890 */ /* 0x000fe4000fffe0ff */
[----:B------:R-:W-:Y:S01]  /*1e80*/  UIADD3.X UR33, UPT, UPT, URZ, UR25, URZ, UP1, !UPT ;  /* 0x00000019ff217290 */ /* 0x000fe20008ffe4ff */
[----:B------:R4:W1:Y:S01]  /*1e90*/  SYNCS.PHASECHK.TRANS64.TRYWAIT P0, [UR8+0x28], R2 ;  /* 0x00002802ff0075a7 */ /* 0x0008620008001108 */
[----:B------:R-:W-:-:S02]  /*1ea0*/  ULEA UR8, UR27, UR4, 0xa ;  /* 0x000000041b087291 */ /* 0x000fc4000f8e50ff */
[----:B------:R-:W-:Y:S02]  /*1eb0*/  UIADD3.X UR31, UPT, UPT, URZ, UR25, URZ, UP0, !UPT ;  /* 0x00000019ff1f7290 */ /* 0x000fe400087fe4ff */
[----:B------:R-:W-:Y:S01]  /*1ec0*/  UIADD3 UR8, UPT, UPT, UR8, 0x9400, URZ ;  /* 0x0000940008087890 */ /* 0x000fe2000fffe0ff */
[----:B------:R-:W-:Y:S01]  /*1ed0*/  UMOV UR28, 0x0 ;  /* 0x00000000001c7882 */ /* 0x000fe20000000000 */
[----:B------:R-:W-:Y:S01]  /*1ee0*/  UMOV UR29, 0x10000000 ;  /* 0x10000000001d7882 */ /* 0x000fe20000000000 */
[----:B------:R-:W-:Y:S01]  /*1ef0*/  UMOV UR19, UR35 ;  /* 0x0000002300137c82 */ /* 0x000fe20008000000 */
[----:B------:R-:W-:Y:S01]  /*1f00*/  UMOV UR20, UR36 ;  /* 0x0000002400147c82 */ /* 0x000fe20008000000 */
[----:B------:R-:W-:Y:S01]  /*1f10*/  UMOV UR12, UR36 ;  /* 0x00000024000c7c82 */ /* 0x000fe20008000000 */
[----:B------:R-:W-:Y:S01]  /*1f20*/  UMOV UR9, UR17 ;  /* 0x0000001100097c82 */ /* 0x000fe20008000000 */
[----:B------:R-:W-:Y:S01]  /*1f30*/  UMOV UR10, UR18 ;  /* 0x00000012000a7c82 */ /* 0x000fe20008000000 */
[----:B------:R4:W-:Y:S01]  /*1f40*/  UTMALDG.3D.2CTA [UR16], [UR32], desc[UR28] ;  /* 0x00001c10200075b4 */ /* 0x0009e20008211000 */
[----:B------:R-:W-:Y:S01]  /*1f50*/  UIADD3 UR23, UPT, UPT, UR23, 0x1, URZ ;  /* 0x0000000117177890 */ /* 0x000fe2000fffe0ff */
[----:B------:R-:W-:-:S03]  /*1f60*/  UMOV UR27, UR13 ;  /* 0x0000000d001b7c82 */ /* 0x000fc60008000000 */
[----:B------:R-:W-:Y:S01]  /*1f70*/  UISETP.NE.AND UP0, UPT, UR23, UR26, UPT ;  /* 0x0000001a1700728c */ /* 0x000fe2000bf05270 */
[----:B------:R4:W-:Y:S08]  /*1f80*/  UTMALDG.3D.2CTA [UR8], [UR30], desc[UR28] ;  /* 0x00001c081e0075b4 */ /* 0x0009f00008211000 */
[----:B----4-:R-:W-:Y:S05]  /*1f90*/  BRA.U UP0, `(.L_x_38) ;  /* 0xfffffffd00487547 */ /* 0x010fea000b83ffff */
.L_x_32:
[C---:B-1----:R-:W-:Y:S01]  /*1fa0*/  LEA R2, R14.reuse, UR4, 0x3 ;  /* 0x000000040e027c11 */ /* 0x042fe2000f8e18ff */
[----:B------:R-:W-:Y:S01]  /*1fb0*/  NOP ;  /* 0x0000000000007918 */ /* 0x000fe20000000000 */
[----:B--2---:R-:W-:Y:S02]  /*1fc0*/  SHF.L.U32 R3, R13, 0x1f, RZ ;  /* 0x0000001f0d037819 */ /* 0x004fe400000006ff */
[----:B------:R-:W-:Y:S02]  /*1fd0*/  LEA R4, R14, UR4, 0x4 ;  /* 0x000000040e047c11 */ /* 0x000fe4000f8e20ff */
[----:B------:R-:W1:Y:S02]  /*1fe0*/  SYNCS.PHASECHK.TRANS64.TRYWAIT P0, [R2+URZ+0x70], R3 ;  /* 0x00007003020075a7 */ /* 0x000e6400080011ff */
[----:B-1----:R-:W-:Y:S05]  /*1ff0*/  @!P0 BRA `(.L_x_39) ;  /* 0x0000005000a48947 */ /* 0x002fea0003800000 */
.L_x_117:
[----:B------:R-:W2:Y:S01]  /*2000*/  LDS.128 R4, [R4+0x100] ;  /* 0x0001000004047984 */ /* 0x000ea20000000c00 */
[----:B------:R-:W-:Y:S01]  /*2010*/  ISETP.GE.AND P0, PT, R72, 0x1, PT ;  /* 0x000000014800780c */ /* 0x000fe20003f06270 */
[----:B-1----:R-:W-:Y:S01]  /*2020*/  VIADD R2, R2, 0x80 ;  /* 0x0000008002027836 */ /* 0x002fe20000000000 */
[----:B------:R-:W-:Y:S01]  /*2030*/  @!PT LDS RZ, [RZ] ;  /* 0x00000000fffff984 */ /* 0x000fe20000000800 */
[----:B------:R-:W-:Y:S01]  /*2040*/  @!PT LDS RZ, [RZ] ;  /* 0x00000000fffff984 */ /* 0x000fe20000000800 */
[----:B------:R-:W-:Y:S01]  /*2050*/  @!PT LDS RZ, [RZ] ;  /* 0x00000000fffff984 */ /* 0x000fe20000000800 */
[----:B------:R-:W-:Y:S01]  /*2060*/  @!PT LDS RZ, [RZ] ;  /* 0x00000000fffff984 */ /* 0x000fe20000000800 */
[----:B------:R1:W-:Y:S06]  /*2070*/  MEMBAR.ALL.CTA ;  /* 0x0000000000007992 */ /* 0x0003ec0000008000 */
[----:B-1----:R-:W1:Y:S01]  /*2080*/  FENCE.VIEW.ASYNC.S ;  /* 0x00000000000073c6 */ /* 0x002e620000000000 */
[----:B------:R-:W-:-:S04]  /*2090*/  PRMT R2, RZ, 0x654, R2 ;  /* 0x00000654ff027816 */ /* 0x000fc80000000002 */
[----:B-1----:R1:W-:Y:S01]  /*20a0*/  SYNCS.ARRIVE.TRANS64.RED.A1T0 RZ, [R2+URZ], RZ ;  /* 0x000000ff02ff79a7 */ /* 0x0023e200081004ff */
[----:B--2---:R-:W-:-:S13]  /*20b0*/  LOP3.LUT P2, RZ, R6, 0x1, RZ, 0xc0, !PT ;  /* 0x0000000106ff7812 */ /* 0x004fda000784c0ff */
[----:B------:R-:W-:Y:S01]  /*20c0*/  @P2 SHF.R.U32.HI R3, RZ, 0x10, R5 ;  /* 0x00000010ff032819 */ /* 0x000fe20000011605 */
[----:B------:R-:W-:Y:S01]  /*20d0*/  VOTEU.ANY UP0, P2 ;  /* 0x0000000000ff7886 */ /* 0x000fe20001000100 */
[----:B------:R-:W-:Y:S02]  /*20e0*/  @P2 MOV R11, R4 ;  /* 0x00000004000b2202 */ /* 0x000fe40000000f00 */
[----:B------:R-:W-:Y:S02]  /*20f0*/  @P2 R2UR.BROADCAST UR8, R3 ;  /* 0x00000000030822ca */ /* 0x000fe400008e0000 */
[----:B------:R-:W-:-:S11]  /*2100*/  @P2 LOP3.LUT R8, R5, 0xffff, RZ, 0xc0, !PT ;  /* 0x0000ffff05082812 */ /* 0x000fd600078ec0ff */
[----:B------:R-:W-:Y:S01]  /*2110*/  @UP0 UMOV UR36, UR8 ;  /* 0x0000000800240c82 */ /* 0x000fe20008000000 */
[----:B-1----:R-:W-:Y:S05]  /*2120*/  @!P0 BRA `(.L_x_40) ;  /* 0x0000000000b88947 */ /* 0x002fea0003800000 */
[----:B------:R-:W3:Y:S01]  /*2130*/  LDC.64 R4, c[0x0][0xb18] ;  /* 0x0002c600ff047b82 */ /* 0x000ee20000000a00 */
[----:B------:R-:W-:-:S07]  /*2140*/  ISETP.NE.AND P3, PT, R72, 0x1, PT ;  /* 0x000000014800780c */ /* 0x000fce0003f65270 */
[----:B------:R-:W1:Y:S08]  /*2150*/  LDC.64 R6, c[0x0][0xb10] ;  /* 0x0002c400ff067b82 */ /* 0x000e700000000a00 */
[----:B------:R-:W2:Y:S08]  /*2160*/  LDC R18, c[0x0][0xb20] ;  /* 0x0002c800ff127b82 */ /* 0x000eb00000000800 */
[----:B------:R-:W4:Y:S01]  /*2170*/  LDC R20, c[0x0][0xb0c] ;  /* 0x0002c300ff147b82 */ /* 0x000f220000000800 */
[----:B---3--:R-:W-:Y:S01]  /*2180*/  IMAD.HI.U32 R19, R0, R5, RZ ;  /* 0x0000000500137227 */ /* 0x008fe200078e00ff */
[----:B------:R-:W-:-:S03]  /*2190*/  ISETP.NE.AND P0, PT, R4, 0x1, PT ;  /* 0x000000010400780c */ /* 0x000fc60003f05270 */
[----:B------:R-:W-:-:S03]  /*21a0*/  IMAD.HI.U32 R5, R8, R5, RZ ;  /* 0x0000000508057227 */ /* 0x000fc600078e00ff */
[----:B------:R-:W3:Y:S01]  /*21b0*/  LDC.64 R2, c[0x0][0xb28] ;  /* 0x0002ca00ff027b82 */ /* 0x000ee20000000a00 */
[----:B-1----:R-:W-:-:S04]  /*21c0*/  IMAD.HI.U32 R22, R9, R6, RZ ;  /* 0x0000000609167227 */ /* 0x002fc800078e00ff */
[----:B------:R-:W-:Y:S01]  /*21d0*/  IMAD.HI.U32 R24, R11, R6, RZ ;  /* 0x000000060b187227 */ /* 0x000fe200078e00ff */
[----:B------:R-:W-:Y:S02]  /*21e0*/  SHF.R.U32.HI R22, RZ, R7, R22 ;  /* 0x00000007ff167219 */ /* 0x000fe40000011616 */
[-C--:B--2---:R-:W-:Y:S02]  /*21f0*/  SHF.R.U32.HI R19, RZ, R18.reuse, R19 ;  /* 0x00000012ff137219 */ /* 0x084fe40000011613 */
[----:B------:R-:W-:Y:S02]  /*2200*/  SHF.R.U32.HI R5, RZ, R18, R5 ;  /* 0x00000012ff057219 */ /* 0x000fe40000011605 */
[----:B------:R-:W-:Y:S02]  /*2210*/  SEL R19, R0, R19, !P0 ;  /* 0x0000001300137207 */ /* 0x000fe40004000000 */
[----:B------:R-:W-:Y:S02]  /*2220*/  SHF.R.U32.HI R24, RZ, R7, R24 ;  /* 0x00000007ff187219 */ /* 0x000fe40000011618 */
[----:B----4-:R-:W-:-:S02]  /*2230*/  ISETP.NE.AND P1, PT, R20, 0x1, PT ;  /* 0x000000011400780c */ /* 0x010fc40003f25270 */
[----:B------:R-:W-:Y:S02]  /*2240*/  SEL R5, R8, R5, !P0 ;  /* 0x0000000508057207 */ /* 0x000fe40004000000 */
[----:B------:R-:W-:Y:S02]  /*2250*/  SEL R21, R9, R22, !P1 ;  /* 0x0000001609157207 */ /* 0x000fe40004800000 */
[----:B------:R-:W-:Y:S01]  /*2260*/  SEL R7, R11, R24, !P1 ;  /* 0x000000180b077207 */ /* 0x000fe20004800000 */
[----:B---3--:R-:W-:-:S04]  /*2270*/  IMAD.HI.U32 R22, R19, R2, RZ ;  /* 0x0000000213167227 */ /* 0x008fc800078e00ff */
[----:B------:R-:W-:Y:S01]  /*2280*/  IMAD.HI.U32 R6, R21, R2, RZ ;  /* 0x0000000215067227 */ /* 0x000fe200078e00ff */
[----:B------:R-:W-:-:S04]  /*2290*/  @P3 SHF.R.U32.HI R19, RZ, R3, R22 ;  /* 0x00000003ff133219 */ /* 0x000fc80000011616 */
[----:B------:R-:W-:Y:S01]  /*22a0*/  @P3 SHF.R.U32.HI R21, RZ, R3, R6 ;  /* 0x00000003ff153219 */ /* 0x000fe20000011606 */
[----:B------:R-:W-:-:S04]  /*22b0*/  IMAD R19, R72, R19, RZ ;  /* 0x0000001348137224 */ /* 0x000fc800078e02ff */
[----:B------:R-:W-:Y:S01]  /*22c0*/  IMAD R6, R72, R21, RZ ;  /* 0x0000001548067224 */ /* 0x000fe200078e02ff */
[C---:B------:R-:W-:Y:S02]  /*22d0*/  ISETP.GE.AND P0, PT, R5.reuse, R19, PT ;  /* 0x000000130500720c */ /* 0x040fe40003f06270 */
[----:B------:R-:W-:Y:S02]  /*22e0*/  IADD3 R19, PT, PT, -R5, RZ, RZ ;  /* 0x000000ff05137210 */ /* 0x000fe40007ffe1ff */
[----:B------:R-:W-:Y:S01]  /*22f0*/  ISETP.GE.OR P0, PT, R7, R6, P0 ;  /* 0x000000060700720c */ /* 0x000fe20000706670 */
[----:B------:R-:W-:-:S04]  /*2300*/  IMAD.HI.U32 R6, R5, R2, RZ ;  /* 0x0000000205067227 */ /* 0x000fc800078e00ff */
[----:B------:R-:W-:Y:S01]  /*2310*/  IMAD R8, R4, R19, R8 ;  /* 0x0000001304087224 */ /* 0x000fe200078e0208 */
[----:B------:R-:W-:-:S04]  /*2320*/  SHF.R.U32.HI R6, RZ, R3, R6 ;  /* 0x00000003ff067219 */ /* 0x000fc80000011606 */
[----:B------:R-:W-:-:S03]  /*2330*/  SEL R6, R5, R6, !P3 ;  /* 0x0000000605067207 */ /* 0x000fc60005800000 */
[----:B------:R-:W-:-:S04]  /*2340*/  @!P0 IMAD.HI.U32 R18, R7, R2, RZ ;  /* 0x0000000207128227 */ /* 0x000fc800078e00ff */
[----:B------:R-:W-:Y:S01]  /*2350*/  IMAD.MOV R2, RZ, RZ, -R6 ;  /* 0x000000ffff027224 */ /* 0x000fe200078e0a06 */
[----:B------:R-:W-:-:S03]  /*2360*/  @!P0 SHF.R.U32.HI R18, RZ, R3, R18 ;  /* 0x00000003ff128219 */ /* 0x000fc60000011612 */
[----:B------:R-:W-:Y:S01]  /*2370*/  IMAD R2, R72, R2, R5 ;  /* 0x0000000248027224 */ /* 0x000fe200078e0205 */
        /* <DEDUP_REMOVED lines=9> */
.L_x_40:
[----:B------:R-:W1:Y:S02]  /*2410*/  LDCU UR8, c[0x0][0xb30] ;  /* 0x00016600ff0877ac */ /* 0x000e640008000800 */
[----:B-1----:R-:W-:-:S09]  /*2420*/  UISETP.NE.AND UP0, UPT, UR8, 0x1, UPT ;  /* 0x000000010800788c */ /* 0x002fd2000bf05270 */
[----:B------:R-:W-:Y:S05]  /*2430*/  BRA.U UP0, `(.L_x_41) ;  /* 0x0000000100407547 */ /* 0x000fea000b800000 */
[----:B------:R-:W1:Y:S08]  /*2440*/  LDC.64 R4, c[0x0][0xb10] ;  /* 0x0002c400ff047b82 */ /* 0x000e700000000a00 */
[----:B------:R-:W2:Y:S08]  /*2450*/  LDC.64 R2, c[0x0][0xb18] ;  /* 0x0002c600ff027b82 */ /* 0x000eb00000000a00 */
[----:B------:R-:W4:Y:S08]  /*2460*/  LDC R6, c[0x0][0xb20] ;  /* 0x0002c800ff067b82 */ /* 0x000f300000000800 */
[----:B------:R-:W3:Y:S01]  /*2470*/  LDC R18, c[0x0][0xb0c] ;  /* 0x0002c300ff127b82 */ /* 0x000ee20000000800 */
[----:B-1----:R-:W-:-:S05]  /*2480*/  IMAD.HI.U32 R4, R11, R4, RZ ;  /* 0x000000040b047227 */ /* 0x002fca00078e00ff */
[----:B------:R-:W-:Y:S01]  /*2490*/  SHF.R.U32.HI R4, RZ, R5, R4 ;  /* 0x00000005ff047219 */ /* 0x000fe20000011604 */
[----:B--2---:R-:W-:Y:S01]  /*24a0*/  IMAD.HI.U32 R3, R8, R3, RZ ;  /* 0x0000000308037227 */ /* 0x004fe200078e00ff */
[----:B------:R-:W-:-:S04]  /*24b0*/  ISETP.NE.AND P0, PT, R2, 0x1, PT ;  /* 0x000000010200780c */ /* 0x000fc80003f05270 */
[----:B----4-:R-:W-:-:S04]  /*24c0*/  SHF.R.U32.HI R3, RZ, R6, R3 ;  /* 0x00000006ff037219 */ /* 0x010fc80000011603 */
[----:B------:R-:W-:Y:S02]  /*24d0*/  SEL R3, R8, R3, !P0 ;  /* 0x0000000308037207 */ /* 0x000fe40004000000 */
[----:B---3--:R-:W-:-:S04]  /*24e0*/  ISETP.NE.AND P1, PT, R18, 0x1, PT ;  /* 0x000000011200780c */ /* 0x008fc80003f25270 */
[----:B------:R-:W-:-:S05]  /*24f0*/  SEL R4, R11, R4, !P1 ;  /* 0x000000040b047207 */ /* 0x000fca0004800000 */
[----:B------:R-:W-:Y:S02]  /*2500*/  IMAD.IADD R5, R3, 0x1, -R4 ;  /* 0x0000000103057824 */ /* 0x000fe400078e0a04 */
[----:B------:R-:W-:Y:S02]  /*2510*/  IMAD.IADD R3, R4, 0x1, -R3 ;  /* 0x0000000104037824 */ /* 0x000fe400078e0a03 */
[----:B------:R-:W-:Y:S02]  /*2520*/  IMAD R11, R5, R18, R11 ;  /* 0x00000012050b7224 */ /* 0x000fe400078e020b */
[----:B------:R-:W-:-:S07]  /*2530*/  IMAD R8, R3, R2, R8 ;  /* 0x0000000203087224 */ /* 0x000fce00078e0208 */
.L_x_41:
[----:B------:R-:W-:Y:S01]  /*2540*/  VIADD R14, R14, 0x1 ;  /* 0x000000010e0e7836 */ /* 0x000fe20000000000 */
[----:B------:R-:W-:Y:S01]  /*2550*/  PLOP3.LUT P1, PT, PT, PT, PT, 0x80, 0x8 ;  /* 0x000000000008781c */ /* 0x000fe20003f2f070 */
[----:B------:R-:W-:Y:S02]  /*2560*/  IMAD.IADD R165, R11, 0x1, R164 ;  /* 0x000000010ba57824 */ /* 0x000fe400078e02a4 */
[----:B------:R-:W-:Y:S01]  /*2570*/  IMAD.IADD R166, R8, 0x1, R145 ;  /* 0x0000000108a67824 */ /* 0x000fe200078e0291 */
[----:B------:R-:W-:-:S04]  /*2580*/  ISETP.NE.AND P0, PT, R14, 0x2, PT ;  /* 0x000000020e00780c */ /* 0x000fc80003f05270 */
[----:B------:R-:W-:Y:S02]  /*2590*/  SEL R2, RZ, 0x1, P0 ;  /* 0x00000001ff027807 */ /* 0x000fe40000000000 */
[----:B------:R-:W-:Y:S02]  /*25a0*/  SEL R14, R14, RZ, P0 ;  /* 0x000000ff0e0e7207 */ /* 0x000fe40000000000 */
[----:B------:R-:W-:Y:S01]  /*25b0*/  LOP3.LUT R13, R13, R2, RZ, 0x3c, !PT ;  /* 0x000000020d0d7212 */ /* 0x000fe200078e3cff */
[----:B------:R-:W-:Y:S06]  /*25c0*/  @P2 BRA `(.L_x_42) ;  /* 0xfffffff000582947 */ /* 0x000fec000383ffff */
[----:B------:R-:W-:Y:S01]  /*25d0*/  UIADD3 UR4, UPT, UPT, UR4, 0x28, URZ ;  /* 0x0000002804047890 */ /* 0x000fe2000fffe0ff */
[----:B------:R-:W-:-:S03]  /*25e0*/  SHF.L.U32 R3, R15, 0x1f, RZ ;  /* 0x0000001f0f037819 */ /* 0x000fc600000006ff */
[----:B------:R-:W-:-:S09]  /*25f0*/  ULEA UR5, UR13, UR4, 0x3 ;  /* 0x000000040d057291 */ /* 0x000fd2000f8e18ff */
[----:B------:R-:W1:Y:S02]  /*2600*/  SYNCS.PHASECHK.TRANS64.TRYWAIT P0, [UR5], R3 ;  /* 0x00000003ff0075a7 */ /* 0x000e640008001105 */
[----:B-1----:R-:W-:Y:S05]  /*2610*/  @!P0 BRA `(.L_x_43) ;  /* 0x0000004c00308947 */ /* 0x002fea0003800000 */
.L_x_119:
[----:B------:R-:W-:-:S04]  /*2620*/  UIADD3 UR6, UPT, UPT, UR13, 0x1, URZ ;  /* 0x000000010d067890 */ /* 0x000fc8000fffe0ff */
[----:B------:R-:W-:-:S04]  /*2630*/  UISETP.NE.AND UP0, UPT, UR6, 0x5, UPT ;  /* 0x000000050600788c */ /* 0x000fc8000bf05270 */
[----:B------:R-:W-:Y:S02]  /*2640*/  USEL UR7, URZ, 0x1, UP0 ;  /* 0x00000001ff077887 */ /* 0x000fe40008000000 */
[----:B------:R-:W-:-:S04]  /*2650*/  USEL UR6, UR6, URZ, UP0 ;  /* 0x000000ff06067287 */ /* 0x000fc80008000000 */
[----:B------:R-:W-:Y:S01]  /*2660*/  ULEA UR5, UR6, UR4, 0x3 ;  /* 0x0000000406057291 */ /* 0x000fe2000f8e18ff */
[----:B------:R-:W-:-:S04]  /*2670*/  LOP3.LUT R2, R15, UR7, RZ, 0x3c, !PT ;  /* 0x000000070f027c12 */ /* 0x000fc8000f8e3cff */
[----:B-1----:R-:W-:-:S04]  /*2680*/  SHF.L.U32 R3, R2, 0x1f, RZ ;  /* 0x0000001f02037819 */ /* 0x002fc800000006ff */
[----:B------:R-:W1:Y:S02]  /*2690*/  SYNCS.PHASECHK.TRANS64.TRYWAIT P0, [UR5], R3 ;  /* 0x00000003ff0075a7 */ /* 0x000e640008001105 */
[----:B-1----:R-:W-:Y:S05]  /*26a0*/  @!P0 BRA `(.L_x_44) ;  /* 0x0000004c00248947 */ /* 0x002fea0003800000 */
.L_x_121:
        /* <DEDUP_REMOVED lines=9> */
.L_x_123:
        /* <DEDUP_REMOVED lines=9> */
.L_x_125:
[----:B------:R-:W-:-:S04]  /*27d0*/  UIADD3 UR6, UPT, UPT, UR6, 0x1, URZ ;  /* 0x0000000106067890 */ /* 0x000fc8000fffe0ff */
[----:B------:R-:W-:-:S04]  /*27e0*/  UISETP.NE.AND UP0, UPT, UR6, 0x5, UPT ;  /* 0x000000050600788c */ /* 0x000fc8000bf05270 */
[----:B------:R-:W-:Y:S02]  /*27f0*/  USEL UR5, URZ, 0x1, UP0 ;  /* 0x00000001ff057887 */ /* 0x000fe40008000000 */
[----:B------:R-:W-:-:S04]  /*2800*/  USEL UR6, UR6, URZ, UP0 ;  /* 0x000000ff06067287 */ /* 0x000fc80008000000 */
[----:B------:R-:W-:Y:S01]  /*2810*/  ULEA UR6, UR6, UR4, 0x3 ;  /* 0x0000000406067291 */ /* 0x000fe2000f8e18ff */
[----:B-1----:R-:W-:-:S04]  /*2820*/  LOP3.LUT R3, R2, UR5, RZ, 0x3c, !PT ;  /* 0x0000000502037c12 */ /* 0x002fc8000f8e3cff */
[----:B------:R-:W-:Y:S01]  /*2830*/  SHF.L.U32 R3, R3, 0x1f, RZ ;  /* 0x0000001f03037819 */ /* 0x000fe200000006ff */
[----:B---3--:R-:W-:-:S07]  /*2840*/  IMAD.U32 R0, RZ, RZ, UR6 ;  /* 0x00000006ff007e24 */ /* 0x008fce000f8e00ff */
.L_x_47:
[----:B-1----:R1:W2:Y:S02]  /*2850*/  SYNCS.PHASECHK.TRANS64.TRYWAIT P0, [R0+URZ], R3 ;  /* 0x00000003000075a7 */ /* 0x0022a400080011ff */
[----:B--2---:R-:W-:Y:S05]  /*2860*/  @!P0 NANOSLEEP.SYNCS 0x989680 ;  /* 0x009896800000895d */ /* 0x004fea0003900000 */
[----:B------:R-:W2:Y:S02]  /*2870*/  @!P0 SYNCS.PHASECHK.TRANS64 P0, [R0+URZ], R3 ;  /* 0x00000003000085a7 */ /* 0x000ea400080010ff */
[----:B--2---:R-:W-:Y:S05]  /*2880*/  @P0 EXIT ;  /* 0x000000000000094d */ /* 0x004fea0003800000 */
[----:B------:R-:W-:Y:S05]  /*2890*/  BRA `(.L_x_47) ;  /* 0xfffffffc00ec7947 */ /* 0x000fea000383ffff */
.L_x_22:
[----:B------:R-:W-:-:S04]  /*28a0*/  UISETP.NE.AND UP1, UPT, UR37, URZ, UPT ;  /* 0x000000ff2500728c */ /* 0x000fc8000bf25270 */
[----:B------:R-:W-:-:S09]  /*28b0*/  UISETP.NE.OR UP1, UPT, UR10, 0x1, UP1 ;  /* 0x000000010a00788c */ /* 0x000fd20008f25670 */
[----:B------:R-:W-:Y:S05]  /*28c0*/  BRA.U UP1, `(.L_x_48) ;  /* 0x00000005014c7547 */ /* 0x000fea000b800000 */
[----:B------:R-:W-:Y:S01]  /*28d0*/  HFMA2 R11, -RZ, RZ, 0, 0 ;  /* 0x00000000ff0b7431 */ /* 0x000fe200000001ff */
[----:B------:R-:W-:Y:S01]  /*28e0*/  ISETP.GE.U32.AND P2, PT, R10, 0x2, PT ;  /* 0x000000020a00780c */ /* 0x000fe20003f46070 */
[----:B------:R-:W-:Y:S01]  /*28f0*/  IMAD.MOV.U32 R12, RZ, RZ, 0x1 ;  /* 0x00000001ff0c7424 */ /* 0x000fe200078e00ff */
[----:B------:R-:W-:Y:S01]  /*2900*/  CS2R R8, SRZ ;  /* 0x0000000000087805 */ /* 0x000fe2000001ff00 */
[----:B------:R-:W-:Y:S01]  /*2910*/  IMAD.MOV.U32 R3, RZ, RZ, RZ ;  /* 0x000000ffff037224 */ /* 0x000fe200078e00ff */
[----:B------:R-:W-:Y:S01]  /*2920*/  UMOV UR4, 0x400 ;  /* 0x0000040000047882 */ /* 0x000fe20000000000 */
[----:B------:R-:W-:Y:S01]  /*2930*/  UMOV UR6, URZ ;  /* 0x000000ff00067c82 */ /* 0x000fe20008000000 */
[----:B------:R-:W-:-:S12]  /*2940*/  ULEA UR37, UR37, UR4, 0x18 ;  /* 0x0000000425257291 */ /* 0x000fd8000f8ec0ff */
.L_x_52:
[----:B------:R-:W-:Y:S02]  /*2950*/  LEA R0, R3, UR37, 0x3 ;  /* 0x0000002503007c11 */ /* 0x000fe4000f8e18ff */
[----:B------:R-:W-:-:S03]  /*2960*/  SHF.L.U32 R5, R8, 0x1f, RZ ;  /* 0x0000001f08057819 */ /* 0x000fc600000006ff */
[----:B------:R-:W-:Y:S01]  /*2970*/  VIADD R4, R0, 0xe0 ;  /* 0x000000e000047836 */ /* 0x000fe20000000000 */
[----:B------:R-:W1:Y:S02]  /*2980*/  SYNCS.PHASECHK.TRANS64.TRYWAIT P0, [R0+URZ+0xd0], R5 ;  /* 0x0000d005000075a7 */ /* 0x000e6400080011ff */
[----:B-1----:R-:W-:Y:S05]  /*2990*/  @!P0 BRA `(.L_x_49) ;  /* 0x0000004800b08947 */ /* 0x002fea0003800000 */
.L_x_126:
[----:B------:R-:W-:Y:S01]  /*29a0*/  ULEA UR5, UR6, UR37, 0x3 ;  /* 0x0000002506057291 */ /* 0x000fe2000f8e18ff */
[----:B------:R-:W-:Y:S01]  /*29b0*/  PRMT R4, RZ, 0x654, R4 ;  /* 0x00000654ff047816 */ /* 0x000fe20000000004 */
[----:B-1----:R-:W-:Y:S01]  /*29c0*/  @!P2 IMAD.MOV.U32 R5, RZ, RZ, 0x10 ;  /* 0x00000010ff05a424 */ /* 0x002fe200078e00ff */
[----:B------:R-:W-:Y:S01]  /*29d0*/  SHF.L.U32 R7, R12, 0x1f, RZ ;  /* 0x0000001f0c077819 */ /* 0x000fe200000006ff */
[----:B------:R-:W-:Y:S01]  /*29e0*/  UIADD3 UR4, UPT, UPT, UR5, 0x70, URZ ;  /* 0x0000007005047890 */ /* 0x000fe2000fffe0ff */
[----:B------:R1:W-:Y:S05]  /*29f0*/  SYNCS.ARRIVE.TRANS64.RED.A1T0 RZ, [R4+URZ], RZ ;  /* 0x000000ff04ff79a7 */ /* 0x0003ea00081004ff */
[----:B------:R-:W-:Y:S01]  /*2a00*/  IMAD.U32 R13, RZ, RZ, UR4 ;  /* 0x00000004ff0d7e24 */ /* 0x000fe2000f8e00ff */
[----:B------:R-:W2:Y:S04]  /*2a10*/  SYNCS.PHASECHK.TRANS64.TRYWAIT P0, [UR5+0x80], R7 ;  /* 0x00008007ff0075a7 */ /* 0x000ea80008001105 */
[----:B------:R-:W-:Y:S01]  /*2a20*/  PRMT R13, R10, 0x654, R13 ;  /* 0x000006540a0d7816 */ /* 0x000fe2000000000d */
[----:B-12---:R-:W-:Y:S06]  /*2a30*/  @!P0 BRA `(.L_x_50) ;  /* 0x00000048009c8947 */ /* 0x006fec0003800000 */
.L_x_128:
[----:B------:R-:W-:Y:S01]  /*2a40*/  ULEA UR4, UR6, UR37, 0x4 ;  /* 0x0000002506047291 */ /* 0x000fe2000f8e20ff */
[----:B------:R-:W-:Y:S01]  /*2a50*/  SEL R2, R13, R2, !P2 ;  /* 0x000000020d027207 */ /* 0x000fe20005000000 */
[----:B------:R-:W-:Y:S01]  /*2a60*/  UIADD3 UR5, UPT, UPT, UR5, 0x70, URZ ;  /* 0x0000007005057890 */ /* 0x000fe2000fffe0ff */
[----:B-1----:R-:W-:Y:S01]  /*2a70*/  LEA R0, R11, UR37, 0x3 ;  /* 0x000000250b007c11 */ /* 0x002fe2000f8e18ff */
[----:B------:R-:W-:Y:S01]  /*2a80*/  UIADD3 UR4, UPT, UPT, UR4, 0x100, URZ ;  /* 0x0000010004047890 */ /* 0x000fe2000fffe0ff */
[----:B------:R1:W-:Y:S01]  /*2a90*/  @!P2 SYNCS.ARRIVE.TRANS64.RED RZ, [R2+URZ], R5 ;  /* 0x0000000502ffa9a7 */ /* 0x0003e200080004ff */
[----:B------:R-:W-:Y:S01]  /*2aa0*/  UIADD3 UR6, UPT, UPT, UR6, 0x1, URZ ;  /* 0x0000000106067890 */ /* 0x000fe2000fffe0ff */
[----:B------:R-:W-:-:S03]  /*2ab0*/  VIADD R3, R3, 0x1 ;  /* 0x0000000103037836 */ /* 0x000fc60000000000 */
[----:B------:R-:W-:Y:S02]  /*2ac0*/  UISETP.NE.AND UP0, UPT, UR6, 0x2, UPT ;  /* 0x000000020600788c */ /* 0x000fe4000bf05270 */
[----:B------:R-:W-:Y:S01]  /*2ad0*/  ISETP.NE.AND P0, PT, R3, 0x2, PT ;  /* 0x000000020300780c */ /* 0x000fe20003f05270 */
[----:B------:R-:W-:Y:S06]  /*2ae0*/  UGETNEXTWORKID.BROADCAST [UR4], [UR5] ;  /* 0x00000000040073ca */ /* 0x000fec0008000100 */
[----:B------:R-:W-:Y:S02]  /*2af0*/  USEL UR4, URZ, 0x1, UP0 ;  /* 0x00000001ff047887 */ /* 0x000fe40008000000 */
[----:B------:R-:W-:-:S04]  /*2b00*/  USEL UR6, UR6, URZ, UP0 ;  /* 0x000000ff06067287 */ /* 0x000fc80008000000 */
[----:B------:R-:W-:Y:S02]  /*2b10*/  LOP3.LUT R12, R12, UR4, RZ, 0x3c, !PT ;  /* 0x000000040c0c7c12 */ /* 0x000fe4000f8e3cff */
[----:B-1----:R-:W-:-:S04]  /*2b20*/  SHF.L.U32 R5, R9, 0x1f, RZ ;  /* 0x0000001f09057819 */ /* 0x002fc800000006ff */
[----:B------:R-:W1:Y:S02]  /*2b30*/  SYNCS.PHASECHK.TRANS64.TRYWAIT P1, [R0+URZ+0x70], R5 ;  /* 0x00007005000075a7 */ /* 0x000e6400080211ff */
[----:B-1----:R-:W-:Y:S05]  /*2b40*/  @!P1 BRA `(.L_x_51) ;  /* 0x0000004800709947 */ /* 0x002fea0003800000 */
.L_x_129:
[----:B------:R-:W-:Y:S01]  /*2b50*/  LEA R4, R11, UR37, 0x4 ;  /* 0x000000250b047c11 */ /* 0x000fe2000f8e20ff */
[----:B-1----:R-:W-:Y:S01]  /*2b60*/  VIADD R0, R0, 0x80 ;  /* 0x0000008000007836 */ /* 0x002fe20000000000 */
[----:B------:R-:W-:Y:S01]  /*2b70*/  SEL R3, R3, RZ, P0 ;  /* 0x000000ff03037207 */ /* 0x000fe20000000000 */
[----:B------:R-:W-:-:S03]  /*2b80*/  VIADD R11, R11, 0x1 ;  /* 0x000000010b0b7836 */ /* 0x000fc60000000000 */
[----:B------:R-:W1:Y:S01]  /*2b90*/  LDS.128 R4, [R4+0x100] ;  /* 0x0001000004047984 */ /* 0x000e620000000c00 */
[----:B------:R-:W-:Y:S02]  /*2ba0*/  PRMT R0, RZ, 0x654, R0 ;  /* 0x00000654ff007816 */ /* 0x000fe40000000000 */
[C---:B------:R-:W-:Y:S01]  /*2bb0*/  ISETP.NE.AND P1, PT, R11.reuse, 0x2, PT ;  /* 0x000000020b00780c */ /* 0x040fe20003f25270 */
[----:B------:R-:W-:Y:S01]  /*2bc0*/  @!PT LDS RZ, [RZ] ;  /* 0x00000000fffff984 */ /* 0x000fe20000000800 */
[----:B------:R-:W-:Y:S01]  /*2bd0*/  @!PT LDS RZ, [RZ] ;  /* 0x00000000fffff984 */ /* 0x000fe20000000800 */
[----:B------:R-:W-:Y:S01]  /*2be0*/  @!PT LDS RZ, [RZ] ;  /* 0x00000000fffff984 */ /* 0x000fe20000000800 */
[----:B------:R-:W-:Y:S01]  /*2bf0*/  @!PT LDS RZ, [RZ] ;  /* 0x00000000fffff984 */ /* 0x000fe20000000800 */
[----:B------:R2:W-:Y:S06]  /*2c00*/  MEMBAR.ALL.CTA ;  /* 0x0000000000007992 */ /* 0x0005ec0000008000 */
[----:B--2---:R-:W2:Y:S01]  /*2c10*/  FENCE.VIEW.ASYNC.S ;  /* 0x00000000000073c6 */ /* 0x004ea20000000000 */
[----:B------:R-:W-:Y:S01]  /*2c20*/  SEL R11, R11, RZ, P1 ;  /* 0x000000ff0b0b7207 */ /* 0x000fe20000800000 */
[----:B--2---:R2:W-:Y:S01]  /*2c30*/  SYNCS.ARRIVE.TRANS64.RED.A1T0 RZ, [R0+URZ], RZ ;  /* 0x000000ff00ff79a7 */ /* 0x0045e200081004ff */
[----:B-1----:R-:W-:-:S02]  /*2c40*/  LOP3.LUT P3, RZ, R6, 0x1, RZ, 0xc0, !PT ;  /* 0x0000000106ff7812 */ /* 0x002fc4000786c0ff */
[----:B------:R-:W-:-:S04]  /*2c50*/  SEL R5, RZ, 0x1, P0 ;  /* 0x00000001ff057807 */ /* 0x000fc80000000000 */
[----:B------:R-:W-:Y:S02]  /*2c60*/  LOP3.LUT R8, R8, R5, RZ, 0x3c, !PT ;  /* 0x0000000508087212 */ /* 0x000fe400078e3cff */
[----:B--2---:R-:W-:-:S04]  /*2c70*/  SEL R0, RZ, 0x1, P1 ;  /* 0x00000001ff007807 */ /* 0x004fc80000800000 */
[----:B------:R-:W-:Y:S01]  /*2c80*/  LOP3.LUT R9, R9, R0, RZ, 0x3c, !PT ;  /* 0x0000000009097212 */ /* 0x000fe200078e3cff */
[----:B------:R-:W-:Y:S06]  /*2c90*/  @P3 BRA `(.L_x_52) ;  /* 0xfffffffc002c3947 */ /* 0x000fec000383ffff */
[----:B------:R-:W-:Y:S01]  /*2ca0*/  ULEA UR5, UR6, UR37, 0x3 ;  /* 0x0000002506057291 */ /* 0x000fe2000f8e18ff */
[----:B------:R-:W-:-:S08]  /*2cb0*/  SHF.L.U32 R3, R12, 0x1f, RZ ;  /* 0x0000001f0c037819 */ /* 0x000fd000000006ff */
[----:B------:R-:W1:Y:S02]  /*2cc0*/  SYNCS.PHASECHK.TRANS64 P0, [UR5+0x80], R3 ;  /* 0x00008003ff0075a7 */ /* 0x000e640008001005 */
[----:B-1----:R-:W-:Y:S05]  /*2cd0*/  @P0 BRA `(.L_x_53) ;  /* 0x0000000000080947 */ /* 0x002fea0003800000 */
[----:B------:R-:W1:Y:S02]  /*2ce0*/  SYNCS.PHASECHK.TRANS64.TRYWAIT P0, [UR5+0x80], R3 ;  /* 0x00008003ff0075a7 */ /* 0x000e640008001105 */
[----:B-1----:R-:W-:Y:S05]  /*2cf0*/  @!P0 BRA `(.L_x_54) ;  /* 0x0000004800188947 */ /* 0x002fea0003800000 */
.L_x_53:
[----:B------:R-:W-:-:S04]  /*2d00*/  UIADD3 UR4, UPT, UPT, UR6, 0x1, URZ ;  /* 0x0000000106047890 */ /* 0x000fc8000fffe0ff */
[----:B------:R-:W-:-:S04]  /*2d10*/  UISETP.NE.AND UP0, UPT, UR4, 0x2, UPT ;  /* 0x000000020400788c */ /* 0x000fc8000bf05270 */
[----:B------:R-:W-:Y:S02]  /*2d20*/  USEL UR7, URZ, 0x1, UP0 ;  /* 0x00000001ff077887 */ /* 0x000fe40008000000 */
[----:B------:R-:W-:-:S04]  /*2d30*/  USEL UR4, UR4, URZ, UP0 ;  /* 0x000000ff04047287 */ /* 0x000fc80008000000 */
[----:B------:R-:W-:Y:S01]  /*2d40*/  ULEA UR4, UR4, UR37, 0x3 ;  /* 0x0000002504047291 */ /* 0x000fe2000f8e18ff */
[----:B-1----:R-:W-:-:S04]  /*2d50*/  LOP3.LUT R3, R12, UR7, RZ, 0x3c, !PT ;  /* 0x000000070c037c12 */ /* 0x002fc8000f8e3cff */
[----:B------:R-:W-:-:S04]  /*2d60*/  SHF.L.U32 R0, R3, 0x1f, RZ ;  /* 0x0000001f03007819 */ /* 0x000fc800000006ff */
[----:B------:R-:W1:Y:S02]  /*2d70*/  SYNCS.PHASECHK.TRANS64 P0, [UR4+0x80], R0 ;  /* 0x00008000ff0075a7 */ /* 0x000e640008001004 */
[----:B-1----:R-:W-:Y:S05]  /*2d80*/  @P0 EXIT ;  /* 0x000000000000094d */ /* 0x002fea0003800000 */
[----:B------:R-:W-:Y:S02]  /*2d90*/  SHF.L.U32 R3, R3, 0x1f, RZ ;  /* 0x0000001f03037819 */ /* 0x000fe400000006ff */
[----:B------:R-:W-:-:S07]  /*2da0*/  MOV R0, UR4 ;  /* 0x0000000400007c02 */ /* 0x000fce0008000f00 */
.L_x_55:
[----:B-1----:R1:W2:Y:S02]  /*2db0*/  SYNCS.PHASECHK.TRANS64.TRYWAIT P0, [R0+URZ+0x80], R3 ;  /* 0x00008003000075a7 */ /* 0x0022a400080011ff */
[----:B--2---:R-:W-:Y:S05]  /*2dc0*/  @!P0 NANOSLEEP.SYNCS 0x989680 ;  /* 0x009896800000895d */ /* 0x004fea0003900000 */
[----:B------:R-:W2:Y:S02]  /*2dd0*/  @!P0 SYNCS.PHASECHK.TRANS64 P0, [R0+URZ+0x80], R3 ;  /* 0x00008003000085a7 */ /* 0x000ea400080010ff */
[----:B--2---:R-:W-:Y:S05]  /*2de0*/  @P0 EXIT ;  /* 0x000000000000094d */ /* 0x004fea0003800000 */
[----:B------:R-:W-:Y:S05]  /*2df0*/  BRA `(.L_x_55) ;  /* 0xfffffffc00ec7947 */ /* 0x000fea000383ffff */
.L_x_48:
[----:B------:R-:W-:Y:S05]  /*2e00*/  BRA.U UP4, `(.L_x_56) ;  /* 0x0000001104847547 */ /* 0x000fea000b800000 */
[----:B------:R-:W-:Y:S01]  /*2e10*/  UMOV UR6, 0x40 ;  /* 0x0000004000067882 */ /* 0x000fe20000000000 */
[----:B------:R-:W-:Y:S01]  /*2e20*/  NOP ;  /* 0x0000000000007918 */ /* 0x000fe20000000000 */
[----:B------:R-:W-:Y:S01]  /*2e30*/  ULEA UR6, UR37, UR6, 0x18 ;  /* 0x0000000625067291 */ /* 0x000fe2000f8ec0ff */
[----:B------:R-:W-:Y:S02]  /*2e40*/  UMOV UR7, 0x400 ;  /* 0x0000040000077882 */ /* 0x000fe40000000000 */
[----:B------:R-:W-:-:S06]  /*2e50*/  ULEA UR37, UR37, UR7, 0x18 ;  /* 0x0000000725257291 */ /* 0x000fcc000f8ec0ff */
[----:B------:R-:W1:Y:S02]  /*2e60*/  LDS.U8 R2, [UR6+0x1c] ;  /* 0x00001c06ff027984 */ /* 0x000e640008000000 */
[----:B-1----:R-:W-:-:S13]  /*2e70*/  ISETP.NE.AND P0, PT, R2, RZ, PT ;  /* 0x000000ff0200720c */ /* 0x002fda0003f05270 */
[----:B------:R-:W-:Y:S05]  /*2e80*/  @P0 BRA `(.L_x_57) ;  /* 0x0000000400080947 */ /* 0x000fea0003800000 */
[----:B------:R-:W-:Y:S02]  /*2e90*/  UISETP.NE.U32.AND UP0, UPT, UR5, 0x1, UPT ;  /* 0x000000010500788c */ /* 0x000fe4000bf05070 */
[----:B------:R-:W-:-:S07]  /*2ea0*/  UIADD3 UR8, UPT, UPT, UR6, 0x8, URZ ;  /* 0x0000000806087890 */ /* 0x000fce000fffe0ff */
[----:B------:R-:W-:Y:S05]  /*2eb0*/  BRA.U !UP0, `(.L_x_58) ;  /* 0x00000001089c7547 */ /* 0x000fea000b800000 */
[----:B------:R-:W-:Y:S01]  /*2ec0*/  ELECT P0, URZ, PT ;  /* 0x0000000000ff782f */ /* 0x000fe20003800000 */
[----:B------:R-:W-:-:S12]  /*2ed0*/  BSSY B0, `(.L_x_58) ;  /* 0x0000025000007945 */ /* 0x000fd80003800000 */
[----:B------:R-:W-:Y:S05]  /*2ee0*/  @!P0 BRA `(.L_x_59) ;  /* 0x00000000008c8947 */ /* 0x000fea0003800000 */
[----:B------:R-:W-:-:S05]  /*2ef0*/  UMOV UR7, 0x10 ;  /* 0x0000001000077882 */ /* 0x000fca0000000000 */
[----:B------:R-:W-:Y:S04]  /*2f00*/  DEPBAR.LE SB1, 0x36 ;  /* 0x00009d800000791a */ /* 0x000fe80000000000 */
[----:B------:R-:W1:Y:S02]  /*2f10*/  UTCATOMSWS.2CTA.FIND_AND_SET.ALIGN UP1, UR7, UR7 ;  /* 0x00000007000775e3 */ /* 0x000e640008220800 */
[----:B-1----:R-:W-:Y:S01]  /*2f20*/  MOV R11, UR7 ;  /* 0x00000007000b7c02 */ /* 0x002fe20008000f00 */
[----:B------:R-:W-:Y:S06]  /*2f30*/  BRA.U UP1, `(.L_x_60) ;  /* 0x0000000101187547 */ /* 0x000fec000b800000 */
.L_x_61:
[----:B------:R-:W-:Y:S05]  /*2f40*/  NANOSLEEP 0x64 ;  /* 0x000000640000795d */ /* 0x000fea0003800000 */
[----:B------:R-:W-:-:S05]  /*2f50*/  UMOV UR7, 0x10 ;  /* 0x0000001000077882 */ /* 0x000fca0000000000 */
[----:B------:R-:W-:Y:S04]  /*2f60*/  DEPBAR.LE SB1, 0x36 ;  /* 0x00009d800000791a */ /* 0x000fe80000000000 */
[----:B------:R-:W1:Y:S02]  /*2f70*/  UTCATOMSWS.2CTA.FIND_AND_SET.ALIGN UP1, UR7, UR7 ;  /* 0x00000007000775e3 */ /* 0x000e640008220800 */
[----:B-1----:R-:W-:Y:S01]  /*2f80*/  MOV R11, UR7 ;  /* 0x00000007000b7c02 */ /* 0x002fe20008000f00 */
[----:B------:R-:W-:Y:S05]  /*2f90*/  BRA.U !UP1, `(.L_x_61) ;  /* 0xfffffffd09e87547 */ /* 0x000fea000b83ffff */
.L_x_60:
[----:B------:R-:W1:Y:S01]  /*2fa0*/  LDS R5, [UR6+0x10] ;  /* 0x00001006ff057984 */ /* 0x000e620008000800 */
[----:B------:R-:W-:Y:S01]  /*2fb0*/  IMAD.U32 R3, RZ, RZ, UR37 ;  /* 0x00000025ff037e24 */ /* 0x000fe2000f8e00ff */
[----:B------:R-:W-:-:S03]  /*2fc0*/  MOV R2, UR4 ;  /* 0x0000000400027c02 */ /* 0x000fc60008000f00 */
[----:B------:R-:W-:Y:S01]  /*2fd0*/  VIADD R3, R3, 0x120 ;  /* 0x0000012003037836 */ /* 0x000fe20000000000 */
[----:B-1----:R-:W-:-:S04]  /*2fe0*/  SHF.L.U32 R5, R5, 0x1f, RZ ;  /* 0x0000001f05057819 */ /* 0x002fc800000006ff */
[----:B------:R-:W1:Y:S02]  /*2ff0*/  SYNCS.PHASECHK.TRANS64.TRYWAIT P0, [UR6+0x8], R5 ;  /* 0x00000805ff0075a7 */ /* 0x000e640008001106 */
[----:B-1----:R-:W-:Y:S05]  /*3000*/  @P0 BRA `(.L_x_62) ;  /* 0x0000000000080947 */ /* 0x002fea0003800000 */
[----:B------:R-:W1:Y:S02]  /*3010*/  SYNCS.PHASECHK.TRANS64.TRYWAIT P0, [UR6+0x8], R5 ;  /* 0x00000805ff0075a7 */ /* 0x000e640008001106 */
[----:B-1----:R-:W-:Y:S05]  /*3020*/  @!P0 BRA `(.L_x_63) ;  /* 0x0000004400648947 */ /* 0x002fea0003800000 */
.L_x_62:
[----:B-1----:R-:W-:Y:S01]  /*3030*/  HFMA2 R4, -RZ, RZ, 0, 5.9604644775390625e-08 ;  /* 0x00000001ff047431 */ /* 0x002fe200000001ff */
[----:B------:R-:W-:Y:S01]  /*3040*/  UPRMT UR7, UR4, 0x654, UR8 ;  /* 0x0000065404077896 */ /* 0x000fe20008000008 */
[----:B------:R-:W-:Y:S01]  /*3050*/  IMAD.MOV.U32 R6, RZ, RZ, 0xffff ;  /* 0x0000ffffff067424 */ /* 0x000fe200078e00ff */
[----:B------:R-:W-:Y:S01]  /*3060*/  PRMT R2, R2, 0x654, R3 ;  /* 0x0000065402027816 */ /* 0x000fe20000000003 */
[----:B------:R-:W-:Y:S02]  /*3070*/  IMAD.MOV.U32 R5, RZ, RZ, 0x4 ;  /* 0x00000004ff057424 */ /* 0x000fe400078e00ff */
[----:B------:R-:W-:Y:S01]  /*3080*/  IMAD.SHL.U32 R9, R11, 0x20, RZ ;  /* 0x000000200b097824 */ /* 0x000fe200078e00ff */
[----:B------:R-:W-:Y:S02]  /*3090*/  MOV R3, UR7 ;  /* 0x0000000700037c02 */ /* 0x000fe40008000f00 */
[-C--:B------:R-:W-:Y:S01]  /*30a0*/  SHF.L.U32 R7, R6, R11.reuse, RZ ;  /* 0x0000000b06077219 */ /* 0x080fe200000006ff */
[----:B------:R1:W-:Y:S01]  /*30b0*/  SYNCS.ARRIVE.TRANS64.RED RZ, [UR7], R5 ;  /* 0x00000005ffff79a7 */ /* 0x0003e20008000407 */
[----:B------:R-:W-:Y:S01]  /*30c0*/  SHF.L.U32 R6, R4, R11, RZ ;  /* 0x0000000b04067219 */ /* 0x000fe200000006ff */
[----:B------:R1:W-:Y:S04]  /*30d0*/  STS [UR37+0x120], R9 ;  /* 0x00012009ff007988 */ /* 0x0003e80008000825 */
[----:B------:R1:W-:Y:S04]  /*30e0*/  STAS [R2.64], R11 ;  /* 0x0000000b02007dbd */ /* 0x0003e8000c0008ff */
[----:B------:R1:W-:Y:S04]  /*30f0*/  ATOMS.OR RZ, [UR6+0x14], R7 ;  /* 0x00001407ffff798c */ /* 0x0003e8000b000006 */
[----:B------:R1:W-:Y:S04]  /*3100*/  ATOMS.OR RZ, [UR6+0x18], R6 ;  /* 0x00001806ffff798c */ /* 0x0003e8000b000006 */
[----:B------:R1:W-:Y:S02]  /*3110*/  ATOMS.XOR RZ, [UR6+0x10], R4 ;  /* 0x00001004ffff798c */ /* 0x0003e4000b800006 */
.L_x_59:
[----:B------:R-:W-:Y:S05]  /*3120*/  BSYNC B0 ;  /* 0x0000000000007941 */ /* 0x000fea0003800000 */
.L_x_58:
[----:B------:R-:W-:Y:S05]  /*3130*/  BRA.U UP0, `(.L_x_64) ;  /* 0x00000001006c7547 */ /* 0x000fea000b800000 */
[----:B------:R-:W-:-:S03]  /*3140*/  UMOV UR7, 0xffffffff ;  /* 0xffffffff00077882 */ /* 0x000fc60000000000 */
[----:B------:R-:W-:Y:S05]  /*3150*/  BRA.DIV UR7, `(.L_x_65) ;  /* 0x0000004607307947 */ /* 0x000fea000b800000 */
[----:B------:R-:W-:-:S13]  /*3160*/  ELECT P6, URZ, PT ;  /* 0x0000000000ff782f */ /* 0x000fda00038c0000 */
.L_x_133:
[----:B------:R-:W-:Y:S05]  /*3170*/  @!P6 BRA `(.L_x_64) ;  /* 0x00000000005ce947 */ /* 0x000fea0003800000 */
[----:B-1----:R-:W1:Y:S02]  /*3180*/  LDS R3, [UR6+0x10] ;  /* 0x00001006ff037984 */ /* 0x002e640008000800 */
[----:B-1----:R-:W-:-:S04]  /*3190*/  SHF.L.U32 R3, R3, 0x1f, RZ ;  /* 0x0000001f03037819 */ /* 0x002fc800000006ff */
[----:B------:R-:W1:Y:S02]  /*31a0*/  SYNCS.PHASECHK.TRANS64.TRYWAIT P0, [UR6+0x8], R3 ;  /* 0x00000803ff0075a7 */ /* 0x000e640008001106 */
[----:B-1----:R-:W-:Y:S05]  /*31b0*/  @P0 BRA `(.L_x_66) ;  /* 0x0000000000080947 */ /* 0x002fea0003800000 */
[----:B------:R-:W1:Y:S02]  /*31c0*/  SYNCS.PHASECHK.TRANS64.TRYWAIT P0, [UR6+0x8], R3 ;  /* 0x00000803ff0075a7 */ /* 0x000e640008001106 */
[----:B-1----:R-:W-:Y:S05]  /*31d0*/  @!P0 BRA `(.L_x_67) ;  /* 0x0000004400308947 */ /* 0x002fea0003800000 */
.L_x_66:
[----:B------:R-:W2:Y:S01]  /*31e0*/  LDS R5, [UR37+0x120] ;  /* 0x00012025ff057984 */ /* 0x000ea20008000800 */
[----:B-1----:R-:W-:Y:S02]  /*31f0*/  HFMA2 R2, -RZ, RZ, 0, 5.9604644775390625e-08 ;  /* 0x00000001ff027431 */ /* 0x002fe400000001ff */
[----:B------:R-:W-:Y:S01]  /*3200*/  IMAD.MOV.U32 R3, RZ, RZ, 0xffff ;  /* 0x0000ffffff037424 */ /* 0x000fe200078e00ff */
[----:B------:R-:W-:Y:S01]  /*3210*/  UPRMT UR7, UR4, 0x654, UR8 ;  /* 0x0000065404077896 */ /* 0x000fe20008000008 */
[----:B--2---:R-:W-:-:S03]  /*3220*/  IMAD.SHL.U32 R4, R5, 0x20, RZ ;  /* 0x0000002005047824 */ /* 0x004fc600078e00ff */
[-C--:B------:R-:W-:Y:S02]  /*3230*/  SHF.L.U32 R3, R3, R5.reuse, RZ ;  /* 0x0000000503037219 */ /* 0x080fe400000006ff */
[----:B------:R-:W-:Y:S01]  /*3240*/  SHF.L.U32 R5, R2, R5, RZ ;  /* 0x0000000502057219 */ /* 0x000fe200000006ff */
[----:B------:R2:W-:Y:S04]  /*3250*/  STS [UR37+0x120], R4 ;  /* 0x00012004ff007988 */ /* 0x0005e80008000825 */
[----:B------:R2:W-:Y:S04]  /*3260*/  ATOMS.OR RZ, [UR6+0x14], R3 ;  /* 0x00001403ffff798c */ /* 0x0005e8000b000006 */
[----:B------:R2:W-:Y:S01]  /*3270*/  ATOMS.OR RZ, [UR6+0x18], R5 ;  /* 0x00001805ffff798c */ /* 0x0005e2000b000006 */
[----:B------:R-:W-:Y:S03]  /*3280*/  SYNCS.ARRIVE.TRANS64.RED.A1T0 RZ, [UR7], RZ ;  /* 0x000000ffffff79a7 */ /* 0x000fe60008100407 */
[----:B------:R2:W-:Y:S01]  /*3290*/  ATOMS.XOR RZ, [UR6+0x10], R2 ;  /* 0x00001002ffff798c */ /* 0x0005e2000b800006 */
[----:B------:R-:W-:Y:S05]  /*32a0*/  BRA `(.L_x_64) ;  /* 0x0000000000107947 */ /* 0x000fea0003800000 */
.L_x_57:
[----:B------:R-:W-:-:S05]  /*32b0*/  MOV R2, 0xffffffff ;  /* 0xffffffff00027802 */ /* 0x000fca0000000f00 */
[----:B------:R1:W-:Y:S02]  /*32c0*/  STS [UR37+0x120], R2 ;  /* 0x00012002ff007988 */ /* 0x0003e40008000825 */
[----:B-1----:R-:W-:Y:S02]  /*32d0*/  MOV R2, 0x32f0 ;  /* 0x000032f000027802 */ /* 0x002fe40000000f00 */
[----:B-----5:R-:W-:Y:S05]  /*32e0*/  CALL.REL.NOINC `($__internal_1_$__cuda_sm10x_tcgen05_guardrail_trap_phase_invalid_during_alloc) ;  /* 0x0000004800387944 */ /* 0x020fea0003c00000 */
.L_x_64:
[----:B------:R-:W-:Y:S05]  /*32f0*/  WARPSYNC.ALL ;  /* 0x0000000000007948 */ /* 0x000fea0003800000 */
[----:B------:R-:W3:Y:S01]  /*3300*/  S2UR UR8, SR_CgaCtaId ;  /* 0x00000000000879c3 */ /* 0x000ee20000008800 */
[----:B------:R-:W-:Y:S01]  /*3310*/  UMOV UR6, 0x400 ;  /* 0x0000040000067882 */ /* 0x000fe20000000000 */
[----:B------:R-:W-:-:S06]  /*3320*/  NOP ;  /* 0x0000000000007918 */ /* 0x000fcc0000000000 */
[----:B------:R-:W-:Y:S06]  /*3330*/  BAR.ARV 0x6, 0xa0 ;  /* 0x0182800000007b1d */ /* 0x000fec0000002000 */
[----:B------:R-:W-:Y:S01]  /*3340*/  LOP3.LUT R0, R0, 0xffff, RZ, 0xc0, !PT ;  /* 0x0000ffff00007812 */ /* 0x000fe200078ec0ff */
[----:B-1----:R-:W-:Y:S01]  /*3350*/  IMAD.MOV.U32 R9, RZ, RZ, 0x1 ;  /* 0x00000001ff097424 */ /* 0x002fe200078e00ff */
[----:B------:R-:W-:Y:S01]  /*3360*/  LOP3.LUT R8, R8, 0xffff, RZ, 0xc0, !PT ;  /* 0x0000ffff08087812 */ /* 0x000fe200078ec0ff */
[----:B------:R-:W-:Y:S01]  /*3370*/  UMOV UR22, URZ ;  /* 0x000000ff00167c82 */ /* 0x000fe20008000000 */
[----:B------:R-:W-:Y:S01]  /*3380*/  R2UR UR12, R0 ;  /* 0x00000000000c72ca */ /* 0x000fe200000e0000 */
[----:B------:R-:W-:Y:S01]  /*3390*/  UMOV UR21, URZ ;  /* 0x000000ff00157c82 */ /* 0x000fe20008000000 */
[----:B------:R-:W-:Y:S01]  /*33a0*/  R2UR UR13, R8 ;  /* 0x00000000080d72ca */ /* 0x000fe200000e0000 */
[----:B------:R-:W-:Y:S01]  /*33b0*/  IMAD.MOV.U32 R8, RZ, RZ, RZ ;  /* 0x000000ffff087224 */ /* 0x000fe200078e00ff */
[----:B------:R-:W-:-:S02]  /*33c0*/  UISETP.NE.AND UP2, UPT, UR5, URZ, UPT ;  /* 0x000000ff0500728c */ /* 0x000fc4000bf45270 */
[----:B---3--:R-:W-:Y:S01]  /*33d0*/  ULEA UR8, UR8, UR6, 0x18 ;  /* 0x0000000608087291 */ /* 0x008fe2000f8ec0ff */
[----:B------:R-:W1:Y:S03]  /*33e0*/  LDCU UR6, c[0x0][0x38c] ;  /* 0x00007180ff0677ac */ /* 0x000e660008000800 */
[----:B------:R-:W-:Y:S02]  /*33f0*/  UIADD3 UR14, UPT, UPT, UR8, 0x4400, URZ ;  /* 0x00004400080e7890 */ /* 0x000fe4000fffe0ff */
[----:B------:R-:W-:-:S03]  /*3400*/  UIADD3 UR15, UPT, UPT, UR8, 0x9400, URZ ;  /* 0x00009400080f7890 */ /* 0x000fc6000fffe0ff */
[----:B--2---:R-:W2:Y:S01]  /*3410*/  LDS R2, [UR8+0x120] ;  /* 0x00012008ff027984 */ /* 0x004ea20008000800 */
[----:B------:R-:W-:Y:S02]  /*3420*/  USHF.R.U32.HI UR14, URZ, 0x4, UR14 ;  /* 0x00000004ff0e7899 */ /* 0x000fe4000801160e */
[----:B------:R-:W-:Y:S02]  /*3430*/  USHF.R.U32.HI UR15, URZ, 0x4, UR15 ;  /* 0x00000004ff0f7899 */ /* 0x000fe4000801160f */
[----:B------:R-:W-:Y:S02]  /*3440*/  ULOP3.LUT UR14, UR14, 0x3fff, URZ, 0xc0, !UPT ;  /* 0x00003fff0e0e7892 */ /* 0x000fe4000f8ec0ff */
[----:B------:R-:W-:Y:S02]  /*3450*/  ULOP3.LUT UR15, UR15, 0x3fff, URZ, 0xc0, !UPT ;  /* 0x00003fff0f0f7892 */ /* 0x000fe4000f8ec0ff */
[----:B------:R-:W-:Y:S02]  /*3460*/  ULOP3.LUT UR14, UR14, 0x10000, URZ, 0xfc, !UPT ;  /* 0x000100000e0e7892 */ /* 0x000fe4000f8efcff */
[----:B-1----:R-:W-:-:S02]  /*3470*/  UIADD3 UR6, UPT, UPT, UR6, 0x1f, URZ ;  /* 0x0000001f06067890 */ /* 0x002fc4000fffe0ff */
[----:B------:R-:W-:Y:S02]  /*3480*/  ULOP3.LUT UR15, UR15, 0x10000, URZ, 0xfc, !UPT ;  /* 0x000100000f0f7892 */ /* 0x000fe4000f8efcff */
[----:B------:R-:W-:Y:S01]  /*3490*/  USHF.R.S32.HI UR7, URZ, 0x1f, UR6 ;  /* 0x0000001fff077899 */ /* 0x000fe20008011406 */
[----:B------:R-:W-:Y:S01]  /*34a0*/  UMOV UR20, URZ ;  /* 0x000000ff00147c82 */ /* 0x000fe20008000000 */
[----:B------:R-:W-:Y:S02]  /*34b0*/  UMOV UR26, 0x0 ;  /* 0x00000000001a7882 */ /* 0x000fe40000000000 */
[----:B------:R-:W-:Y:S01]  /*34c0*/  ULEA.HI UR7, UR7, UR6, URZ, 0x5 ;  /* 0x0000000607077291 */ /* 0x000fe2000f8f28ff */
[----:B------:R-:W-:-:S03]  /*34d0*/  UMOV UR27, 0x101004a0 ;  /* 0x101004a0001b7882 */ /* 0x000fc60000000000 */
[----:B------:R-:W-:-:S04]  /*34e0*/  USHF.R.S32.HI UR7, URZ, 0x5, UR7 ;  /* 0x00000005ff077899 */ /* 0x000fc80008011407 */
[----:B------:R-:W-:-:S04]  /*34f0*/  UISETP.LT.AND UP0, UPT, UR7, 0x1, UPT ;  /* 0x000000010700788c */ /* 0x000fc8000bf01270 */
[----:B------:R-:W-:Y:S01]  /*3500*/  USEL UR23, UR7, 0x1, !UP0 ;  /* 0x0000000107177887 */ /* 0x000fe2000c000000 */
[----:B--2---:R-:W-:Y:S02]  /*3510*/  R2UR UR24, R2 ;  /* 0x00000000021872ca */ /* 0x004fe400000e0000 */
[----:B------:R-:W-:-:S13]  /*3520*/  CS2R R2, SRZ ;  /* 0x0000000000027805 */ /* 0x000fda000001ff00 */
.L_x_75:
[C---:B------:R-:W-:Y:S02]  /*3530*/  LEA R0, R8.reuse, UR8, 0x3 ;  /* 0x0000000808007c11 */ /* 0x040fe4000f8e18ff */
[----:B------:R-:W-:Y:S02]  /*3540*/  SHF.L.U32 R5, R3, 0x1f, RZ ;  /* 0x0000001f03057819 */ /* 0x000fe400000006ff */
[----:B------:R-:W-:Y:S02]  /*3550*/  LEA R4, R8, UR8, 0x4 ;  /* 0x0000000808047c11 */ /* 0x000fe4000f8e20ff */
[----:B------:R-:W1:Y:S02]  /*3560*/  SYNCS.PHASECHK.TRANS64.TRYWAIT P0, [R0+URZ+0x70], R5 ;  /* 0x00007005000075a7 */ /* 0x000e6400080011ff */
[----:B-1-34-:R-:W-:Y:S05]  /*3570*/  @!P0 BRA `(.L_x_68) ;  /* 0x0000004000608947 */ /* 0x01afea0003800000 */
.L_x_134:
[----:B-1----:R-:W1:Y:S01]  /*3580*/  LDS.128 R4, [R4+0x100] ;  /* 0x0001000004047984 */ /* 0x002e620000000c00 */
[----:B------:R-:W-:Y:S02]  /*3590*/  VIADD R0, R0, 0x80 ;  /* 0x0000008000007836 */ /* 0x000fe40000000000 */
[----:B------:R-:W-:Y:S01]  /*35a0*/  VIADD R8, R8, 0x1 ;  /* 0x0000000108087836 */ /* 0x000fe20000000000 */
[----:B------:R-:W-:Y:S01]  /*35b0*/  @!PT LDS RZ, [RZ] ;  /* 0x00000000fffff984 */ /* 0x000fe20000000800 */
[----:B------:R-:W-:Y:S01]  /*35c0*/  @!PT LDS RZ, [RZ] ;  /* 0x00000000fffff984 */ /* 0x000fe20000000800 */
[----:B------:R-:W-:Y:S01]  /*35d0*/  @!PT LDS RZ, [RZ] ;  /* 0x00000000fffff984 */ /* 0x000fe20000000800 */
[----:B------:R-:W-:Y:S01]  /*35e0*/  @!PT LDS RZ, [RZ] ;  /* 0x00000000fffff984 */ /* 0x000fe20000000800 */
[----:B------:R2:W-:Y:S06]  /*35f0*/  MEMBAR.ALL.CTA ;  /* 0x0000000000007992 */ /* 0x0005ec0000008000 */
[----:B--2---:R-:W2:Y:S01]  /*3600*/  FENCE.VIEW.ASYNC.S ;  /* 0x00000000000073c6 */ /* 0x004ea20000000000 */
[----:B------:R-:W-:-:S04]  /*3610*/  PRMT R0, RZ, 0x654, R0 ;  /* 0x00000654ff007816 */ /* 0x000fc80000000000 */
[----:B--2---:R2:W-:Y:S01]  /*3620*/  SYNCS.ARRIVE.TRANS64.RED.A1T0 RZ, [R0+URZ], RZ ;  /* 0x000000ff00ff79a7 */ /* 0x0045e200081004ff */
[----:B-1----:R-:W-:Y:S01]  /*3630*/  LOP3.LUT P1, RZ, R6, 0x1, RZ, 0xc0, !PT ;  /* 0x0000000106ff7812 */ /* 0x002fe2000782c0ff */
[----:B--2---:R-:W-:-:S12]  /*3640*/  BRA.U UP2, `(.L_x_69) ;  /* 0x0000000102cc7547 */ /* 0x004fd8000b800000 */
[----:B------:R-:W1:Y:S01]  /*3650*/  LDCU UR6, c[0x0][0x38c] ;  /* 0x00007180ff0677ac */ /* 0x000e620008000800 */
[----:B------:R-:W-:Y:S02]  /*3660*/  PLOP3.LUT P2, PT, PT, PT, PT, 0x80, 0x8 ;  /* 0x000000000008781c */ /* 0x000fe40003f4f070 */
[----:B------:R-:W-:Y:S01]  /*3670*/  SHF.L.U32 R5, R9, 0x1f, RZ ;  /* 0x0000001f09057819 */ /* 0x000fe200000006ff */
[----:B------:R-:W-:Y:S02]  /*3680*/  ULEA UR11, UR22, UR8, 0x3 ;  /* 0x00000008160b7291 */ /* 0x000fe4000f8e18ff */
[----:B-1----:R-:W-:-:S06]  /*3690*/  UISETP.GE.AND UP0, UPT, UR6, 0x1, UPT ;  /* 0x000000010600788c */ /* 0x002fcc000bf06270 */
[----:B------:R-:W-:-:S05]  /*36a0*/  PLOP3.LUT P0, PT, PT, PT, UP0, 0x80, 0x8 ;  /* 0x000000000008781c */ /* 0x000fca0003f0f008 */
[----:B------:R-:W-:-:S08]  /*36b0*/  @UP0 ULEA UR6, UR21, UR8, 0x3 ;  /* 0x0000000815060291 */ /* 0x000fd0000f8e18ff */
[----:B------:R-:W-:-:S04]  /*36c0*/  @P0 SHF.L.U32 R0, R2, 0x1f, RZ ;  /* 0x0000001f02000819 */ /* 0x000fc800000006ff */
[----:B------:R1:W2:Y:S01]  /*36d0*/  @P0 SYNCS.PHASECHK.TRANS64.TRYWAIT P2, [UR6], R0 ;  /* 0x00000000ff0005a7 */ /* 0x0002a20008041106 */
[----:B------:R-:W3:Y:S02]  /*36e0*/  SYNCS.PHASECHK.TRANS64.TRYWAIT P0, [UR11+0xb0], R5 ;  /* 0x0000b005ff0075a7 */ /* 0x000ee4000800110b */
[----:B-123--:R-:W-:Y:S05]  /*36f0*/  @!P0 BRA `(.L_x_70) ;  /* 0x0000004000148947 */ /* 0x00efea0003800000 */
.L_x_136:
[----:B------:R-:W-:Y:S01]  /*3700*/  UMOV UR19, UR20 ;  /* 0x0000001400137c82 */ /* 0x000fe20008000000 */
[----:B------:R-:W-:Y:S05]  /*3710*/  BRA.U !UP0, `(.L_x_71) ;  /* 0x0000000108887547 */ /* 0x000fea000b800000 */
[----:B------:R-:W-:Y:S02]  /*3720*/  UIADD3 UR19, UPT, UPT, UR23, UR20, URZ ;  /* 0x0000001417137290 */ /* 0x000fe4000fffe0ff */
[----:B------:R-:W-:Y:S02]  /*3730*/  ULEA UR10, UR22, UR24, 0x6 ;  /* 0x00000018160a7291 */ /* 0x000fe4000f8e30ff */
[----:B------:R-:W-:Y:S01]  /*3740*/  UPLOP3.LUT UP3, UPT, UPT, UPT, UPT, 0x40, 0x4 ;  /* 0x000000000004789c */ /* 0x000fe20003f6e870 */
[----:B------:R-:W-:Y:S01]  /*3750*/  UMOV UR18, UR7 ;  /* 0x0000000700127c82 */ /* 0x000fe20008000000 */
[----:B------:R-:W-:-:S09]  /*3760*/  UMOV UR17, UR21 ;  /* 0x0000001500117c82 */ /* 0x000fd20008000000 */
.L_x_74:
[----:B--2---:R-:W-:Y:S01]  /*3770*/  ULEA UR9, UR17, UR8, 0x3 ;  /* 0x0000000811097291 */ /* 0x004fe2000f8e18ff */
[----:B---3--:R-:W-:Y:S11]  /*3780*/  @P2 BRA `(.L_x_72) ;  /* 0x00000000000c2947 */ /* 0x008ff60003800000 */
[----:B-1----:R-:W-:Y:S04]  /*3790*/  SHF.L.U32 R5, R2, 0x1f, RZ ;  /* 0x0000001f02057819 */ /* 0x002fe800000006ff */
[----:B------:R-:W1:Y:S02]  /*37a0*/  SYNCS.PHASECHK.TRANS64.TRYWAIT P0, [UR9], R5 ;  /* 0x00000005ff0075a7 */ /* 0x000e640008001109 */
[----:B-1----:R-:W-:Y:S05]  /*37b0*/  @!P0 BRA `(.L_x_73) ;  /* 0x0000003c00fc8947 */ /* 0x002fea0003800000 */
.L_x_72:
[----:B------:R-:W-:Y:S01]  /*37c0*/  UISETP.NE.AND UP0, UPT, UR18, 0x1, UPT ;  /* 0x000000011200788c */ /* 0x000fe2000bf05270 */
[----:B------:R-:W-:Y:S01]  /*37d0*/  PLOP3.LUT P2, PT, PT, PT, PT, 0x80, 0x8 ;  /* 0x000000000008781c */ /* 0x000fe20003f4f070 */
[----:B------:R-:W-:Y:S02]  /*37e0*/  UIADD3 UR21, UPT, UPT, UR17, 0x1, URZ ;  /* 0x0000000111157890 */ /* 0x000fe4000fffe0ff */
[----:B------:R-:W-:Y:S02]  /*37f0*/  ULEA UR28, UR17, UR15, 0x6 ;  /* 0x0000000f111c7291 */ /* 0x000fe4000f8e30ff */
[----:B------:R-:W-:Y:S01]  /*3800*/  UISETP.NE.AND UP1, UPT, UR21, 0x5, UPT ;  /* 0x000000051500788c */ /* 0x000fe2000bf25270 */
[----:B------:R-:W-:Y:S01]  /*3810*/  PLOP3.LUT P0, PT, PT, PT, UP0, 0x80, 0x8 ;  /* 0x000000000008781c */ /* 0x000fe20003f0f008 */
[----:B------:R-:W-:Y:S02]  /*3820*/  ULEA UR30, UR17, UR14, 0x8 ;  /* 0x0000000e111e7291 */ /* 0x000fe4000f8e40ff */
[----:B------:R-:W-:Y:S02]  /*3830*/  USEL UR16, URZ, 0x1, UP1 ;  /* 0x00000001ff107887 */ /* 0x000fe40008800000 */
[----:B------:R-:W-:Y:S02]  /*3840*/  USEL UR21, UR21, URZ, UP1 ;  /* 0x000000ff15157287 */ /* 0x000fe40008800000 */
[----:B------:R-:W-:Y:S02]  /*3850*/  UIADD3 UR9, UPT, UPT, UR9, 0x28, URZ ;  /* 0x0000002809097890 */ /* 0x000fe4000fffe0ff */
[----:B------:R-:W-:Y:S01]  /*3860*/  @UP0 ULEA UR6, UR21, UR8, 0x3 ;  /* 0x0000000815060291 */ /* 0x000fe2000f8e18ff */
[----:B------:R-:W-:Y:S01]  /*3870*/  LOP3.LUT R2, R2, UR16, RZ, 0x3c, !PT ;  /* 0x0000001002027c12 */ /* 0x000fe2000f8e3cff */
[----:B------:R-:W-:Y:S01]  /*3880*/  UMOV UR29, 0xc0004010 ;  /* 0xc0004010001d7882 */ /* 0x000fe20000000000 */
[----:B------:R-:W-:Y:S01]  /*3890*/  UMOV UR31, 0xc0004010 ;  /* 0xc0004010001f7882 */ /* 0x000fe20000000000 */
[----:B------:R-:W-:Y:S01]  /*38a0*/  UIADD3 UR20, UPT, UPT, UR20, 0x1, URZ ;  /* 0x0000000114147890 */ /* 0x000fe2000fffe0ff */
[----:B-1----:R-:W-:Y:S01]  /*38b0*/  @P0 SHF.L.U32 R0, R2, 0x1f, RZ ;  /* 0x0000001f02000819 */ /* 0x002fe200000006ff */
[----:B------:R-:W-:Y:S02]  /*38c0*/  UIADD3 UR18, UPT, UPT, UR18, -0x1, URZ ;  /* 0xffffffff12127890 */ /* 0x000fe4000fffe0ff */
[----:B------:R-:W-:Y:S01]  /*38d0*/  UISETP.NE.AND UP0, UPT, UR20, UR19, UPT ;  /* 0x000000131400728c */ /* 0x000fe2000bf05270 */
[----:B------:R2:W3:Y:S01]  /*38e0*/  @P0 SYNCS.PHASECHK.TRANS64.TRYWAIT P2, [UR6], R0 ;  /* 0x00000000ff0005a7 */ /* 0x0004e20008041106 */
[----:B------:R2:W-:Y:S01]  /*38f0*/  UTCIMMA.2CTA gdesc[UR30], gdesc[UR28], tmem[UR10], tmem[UR26], idesc[UR27], UP3 ;  /* 0x00ff1a1c1e0075ea */ /* 0x0005e20009a0010a */
[----:B------:R-:W-:Y:S01]  /*3900*/  UPLOP3.LUT UP3, UPT, UPT, UPT, UPT, 0x80, 0x8 ;  /* 0x000000000008789c */ /* 0x000fe20003f6f070 */
[----:B------:R2:W-:Y:S01]  /*3910*/  UTCBAR.2CTA.MULTICAST [UR9], URZ, UR13 ;  /* 0x000000ff090073e9 */ /* 0x0005e2000820080d */
[----:B------:R-:W-:Y:S04]  /*3920*/  UMOV UR17, UR21 ;  /* 0x0000001500117c82 */ /* 0x000fe80008000000 */
[----:B------:R-:W-:Y:S05]  /*3930*/  BRA.U UP0, `(.L_x_74) ;  /* 0xfffffffd008c7547 */ /* 0x000fea000b83ffff */
.L_x_71:
[----:B------:R-:W-:Y:S01]  /*3940*/  UIADD3 UR11, UPT, UPT, UR11, 0x90, URZ ;  /* 0x000000900b0b7890 */ /* 0x000fe2000fffe0ff */
[----:B------:R-:W-:-:S08]  /*3950*/  UMOV UR20, UR19 ;  /* 0x0000001300147c82 */ /* 0x000fd00008000000 */
[----:B------:R4:W-:Y:S01]  /*3960*/  UTCBAR.2CTA.MULTICAST [UR11], URZ, UR12 ;  /* 0x000000ff0b0073e9 */ /* 0x0009e2000820080c */
[----:B------:R-:W-:Y:S02]  /*3970*/  NOP ;  /* 0x0000000000007918 */ /* 0x000fe40000000000 */
.L_x_69:
[----:B------:R-:W-:Y:S01]  /*3980*/  UIADD3 UR22, UPT, UPT, UR22, 0x1, URZ ;  /* 0x0000000116167890 */ /* 0x000fe2000fffe0ff */
[----:B------:R-:W-:-:S03]  /*3990*/  ISETP.NE.AND P0, PT, R8, 0x2, PT ;  /* 0x000000020800780c */ /* 0x000fc60003f05270 */
[----:B------:R-:W-:Y:S01]  /*39a0*/  UISETP.NE.AND UP0, UPT, UR22, 0x4, UPT ;  /* 0x000000041600788c */ /* 0x000fe2000bf05270 */
[----:B-12---:R-:W-:Y:S02]  /*39b0*/  SEL R0, RZ, 0x1, P0 ;  /* 0x00000001ff007807 */ /* 0x006fe40000000000 */
[----:B------:R-:W-:Y:S01]  /*39c0*/  SEL R8, R8, RZ, P0 ;  /* 0x000000ff08087207 */ /* 0x000fe20000000000 */
[----:B------:R-:W-:Y:S01]  /*39d0*/  USEL UR6, URZ, 0x1, UP0 ;  /* 0x00000001ff067887 */ /* 0x000fe20008000000 */
[----:B------:R-:W-:Y:S01]  /*39e0*/  LOP3.LUT R3, R3, R0, RZ, 0x3c, !PT ;  /* 0x0000000003037212 */ /* 0x000fe200078e3cff */
[----:B------:R-:W-:-:S04]  /*39f0*/  USEL UR22, UR22, URZ, UP0 ;  /* 0x000000ff16167287 */ /* 0x000fc80008000000 */
[----:B------:R-:W-:Y:S01]  /*3a00*/  LOP3.LUT R9, R9, UR6, RZ, 0x3c, !PT ;  /* 0x0000000609097c12 */ /* 0x000fe2000f8e3cff */
[----:B------:R-:W-:Y:S07]  /*3a10*/  @P1 BRA `(.L_x_75) ;  /* 0xfffffff800c41947 */ /* 0x000fee000383ffff */
[----:B------:R-:W1:Y:S01]  /*3a20*/  S2UR UR6, SR_CgaCtaId ;  /* 0x00000000000679c3 */ /* 0x000e620000008800 */
[----:B------:R-:W-:Y:S01]  /*3a30*/  ELECT P0, URZ, PT ;  /* 0x0000000000ff782f */ /* 0x000fe20003800000 */
[----:B------:R-:W-:Y:S01]  /*3a40*/  HFMA2 R0, -RZ, RZ, 0, 5.9604644775390625e-08 ;  /* 0x00000001ff007431 */ /* 0x000fe200000001ff */
[----:B------:R-:W-:-:S05]  /*3a50*/  UMOV UR7, 0x40 ;  /* 0x0000004000077882 */ /* 0x000fca0000000000 */
[----:B------:R-:W-:Y:S01]  /*3a60*/  UVIRTCOUNT.DEALLOC.SMPOOL 0x80 ;  /* 0x000000800000784c */ /* 0x000fe20000000000 */
[----:B------:R-:W-:Y:S02]  /*3a70*/  UISETP.NE.AND UP0, UPT, UR5, URZ, UPT ;  /* 0x000000ff0500728c */ /* 0x000fe4000bf05270 */
[----:B-1----:R-:W-:-:S09]  /*3a80*/  ULEA UR6, UR6, UR7, 0x18 ;  /* 0x0000000706067291 */ /* 0x002fd2000f8ec0ff */
[----:B------:R1:W-:Y:S01]  /*3a90*/  @P0 STS.U8 [UR6+0x1c], R0 ;  /* 0x00001c00ff000988 */ /* 0x0003e20008000006 */
[----:B------:R-:W-:Y:S05]  /*3aa0*/  BRA.U UP0, `(.L_x_76) ;  /* 0x0000000100a07547 */ /* 0x000fea000b800000 */
[----:B------:R-:W-:Y:S01]  /*3ab0*/  UIADD3 UR5, UPT, UPT, UR8, 0xb0, URZ ;  /* 0x000000b008057890 */ /* 0x000fe2000fffe0ff */
[----:B------:R-:W-:-:S03]  /*3ac0*/  SHF.L.U32 R3, R9, 0x1f, RZ ;  /* 0x0000001f09037819 */ /* 0x000fc600000006ff */
[----:B------:R-:W-:-:S09]  /*3ad0*/  ULEA UR7, UR22, UR5, 0x3 ;  /* 0x0000000516077291 */ /* 0x000fd2000f8e18ff */
[----:B------:R-:W2:Y:S02]  /*3ae0*/  SYNCS.PHASECHK.TRANS64.TRYWAIT P0, [UR7], R3 ;  /* 0x00000003ff0075a7 */ /* 0x000ea40008001107 */
[----:B--2---:R-:W-:Y:S05]  /*3af0*/  @!P0 BRA `(.L_x_77) ;  /* 0x0000003c00448947 */ /* 0x004fea0003800000 */
.L_x_139:
        /* <DEDUP_REMOVED lines=9> */
.L_x_141:
        /* <DEDUP_REMOVED lines=9> */
.L_x_143:
[----:B------:R-:W-:-:S04]  /*3c20*/  UIADD3 UR9, UPT, UPT, UR9, 0x1, URZ ;  /* 0x0000000109097890 */ /* 0x000fc8000fffe0ff */
[----:B------:R-:W-:-:S04]  /*3c30*/  UISETP.NE.AND UP1, UPT, UR9, 0x4, UPT ;  /* 0x000000040900788c */ /* 0x000fc8000bf25270 */
[----:B------:R-:W-:Y:S02]  /*3c40*/  USEL UR7, URZ, 0x1, UP1 ;  /* 0x00000001ff077887 */ /* 0x000fe40008800000 */
[----:B------:R-:W-:-:S04]  /*3c50*/  USEL UR9, UR9, URZ, UP1 ;  /* 0x000000ff09097287 */ /* 0x000fc80008800000 */
[----:B------:R-:W-:Y:S01]  /*3c60*/  ULEA UR9, UR9, UR5, 0x3 ;  /* 0x0000000509097291 */ /* 0x000fe2000f8e18ff */
[----:B-1----:R-:W-:-:S04]  /*3c70*/  LOP3.LUT R3, R2, UR7, RZ, 0x3c, !PT ;  /* 0x0000000702037c12 */ /* 0x002fc8000f8e3cff */
[----:B------:R-:W-:Y:S01]  /*3c80*/  SHF.L.U32 R3, R3, 0x1f, RZ ;  /* 0x0000001f03037819 */ /* 0x000fe200000006ff */
[----:B------:R-:W-:-:S04]  /*3c90*/  IMAD.U32 R0, RZ, RZ, UR9 ;  /* 0x00000009ff007e24 */ /* 0x000fc8000f8e00ff */
[----:B------:R1:W2:Y:S03]  /*3ca0*/  SYNCS.PHASECHK.TRANS64.TRYWAIT P0, [R0+URZ], R3 ;  /* 0x00000003000075a7 */ /* 0x0002a600080011ff */
[----:B--2---:R-:W-:Y:S05]  /*3cb0*/  @!P0 NANOSLEEP.SYNCS 0x989680 ;  /* 0x009896800000895d */ /* 0x004fea0003900000 */
[----:B------:R-:W2:Y:S02]  /*3cc0*/  @!P0 SYNCS.PHASECHK.TRANS64 P0, [R0+URZ], R3 ;  /* 0x00000003000085a7 */ /* 0x000ea400080010ff */
[----:B--2---:R-:W-:Y:S05]  /*3cd0*/  @P0 BRA `(.L_x_80) ;  /* 0x0000000000200947 */ /* 0x004fea0003800000 */
.L_x_81:
[----:B--2---:R2:W1:Y:S02]  /*3ce0*/  SYNCS.PHASECHK.TRANS64.TRYWAIT P0, [R0+URZ], R3 ;  /* 0x00000003000075a7 */ /* 0x00446400080011ff */
[----:B-1----:R-:W-:Y:S05]  /*3cf0*/  @!P0 NANOSLEEP.SYNCS 0x989680 ;  /* 0x009896800000895d */ /* 0x002fea0003900000 */
[----:B------:R-:W1:Y:S02]  /*3d00*/  @!P0 SYNCS.PHASECHK.TRANS64 P0, [R0+URZ], R3 ;  /* 0x00000003000085a7 */ /* 0x000e6400080010ff */
[----:B-1----:R-:W-:Y:S05]  /*3d10*/  @!P0 BRA `(.L_x_81) ;  /* 0xfffffffc00f08947 */ /* 0x002fea000383ffff */
[----:B------:R-:W-:Y:S05]  /*3d20*/  BRA `(.L_x_80) ;  /* 0x00000000000c7947 */ /* 0x000fea0003800000 */
.L_x_76:
[----:B------:R-:W-:-:S04]  /*3d30*/  UIADD3 UR5, UPT, UPT, UR8, 0xf0, URZ ;  /* 0x000000f008057890 */ /* 0x000fc8000fffe0ff */
[----:B------:R-:W-:-:S09]  /*3d40*/  UPRMT UR5, UR4, 0x654, UR5 ;  /* 0x0000065404057896 */ /* 0x000fd20008000005 */
[----:B------:R-:W-:Y:S03]  /*3d50*/  SYNCS.ARRIVE.TRANS64.RED.A1T0 RZ, [UR5], RZ ;  /* 0x000000ffffff79a7 */ /* 0x000fe60008100405 */
.L_x_80:
[----:B-12---:R-:W-:Y:S01]  /*3d60*/  SHF.L.U32 R3, RZ, 0x1f, RZ ;  /* 0x0000001fff037819 */ /* 0x006fe200000006ff */
[----:B------:R-:W-:Y:S01]  /*3d70*/  UIADD3 UR5, UPT, UPT, UR8, 0xf0, URZ ;  /* 0x000000f008057890 */ /* 0x000fe2000fffe0ff */
[----:B------:R-:W-:Y:S02]  /*3d80*/  PLOP3.LUT P0, PT, PT, PT, UP0, 0x80, 0x8 ;  /* 0x000000000008781c */ /* 0x000fe40003f0f008 */
[----:B------:R-:W1:Y:S02]  /*3d90*/  SYNCS.PHASECHK.TRANS64.TRYWAIT P1, [UR8+0xf0], R3 ;  /* 0x0000f003ff0075a7 */ /* 0x000e640008021108 */
[----:B-1----:R-:W-:Y:S09]  /*3da0*/  @!P1 BRA `(.L_x_82) ;  /* 0x0000003800e09947 */ /* 0x002ff20003800000 */
.L_x_145:
[----:B------:R-:W-:Y:S01]  /*3db0*/  @!UP0 UPRMT UR5, UR4, 0x654, UR5 ;  /* 0x0000065404058896 */ /* 0x000fe20008000005 */
[----:B------:R-:W-:Y:S02]  /*3dc0*/  UMOV UR8, 0xffff ;  /* 0x0000ffff00087882 */ /* 0x000fe40000000000 */
[----:B------:R-:W-:-:S06]  /*3dd0*/  UMOV UR4, 0x1 ;  /* 0x0000000100047882 */ /* 0x000fcc0000000000 */
[----:B------:R-:W-:Y:S01]  /*3de0*/  @!P0 SYNCS.ARRIVE.TRANS64.RED.A1T0 RZ, [UR5], RZ ;  /* 0x000000ffffff89a7 */ /* 0x000fe20008100405 */
[----:B------:R-:W-:Y:S01]  /*3df0*/  NOP ;  /* 0x0000000000007918 */ /* 0x000fe20000000000 */
[----:B-1----:R-:W1:Y:S01]  /*3e00*/  LDS R0, [UR6+0x14] ;  /* 0x00001406ff007984 */ /* 0x002e620008000800 */
[----:B------:R-:W-:-:S04]  /*3e10*/  ULOP3.LUT UR5, UR24, 0xffff, URZ, 0xc0, !UPT ;  /* 0x0000ffff18057892 */ /* 0x000fc8000f8ec0ff */
[----:B------:R-:W-:-:S04]  /*3e20*/  USHF.R.U32.HI UR5, URZ, 0x5, UR5 ;  /* 0x00000005ff057899 */ /* 0x000fc80008011605 */
[----:B------:R-:W-:Y:S02]  /*3e30*/  USHF.L.U32 UR8, UR8, UR5, URZ ;  /* 0x0000000508087299 */ /* 0x000fe400080006ff */
[----:B------:R-:W-:-:S04]  /*3e40*/  USHF.L.U32 UR4, UR4, UR5, URZ ;  /* 0x0000000504047299 */ /* 0x000fc800080006ff */
[----:B-1----:R-:W-:-:S04]  /*3e50*/  LOP3.LUT R0, R0, UR8, RZ, 0xc0, !PT ;  /* 0x0000000800007c12 */ /* 0x002fc8000f8ec0ff */
[----:B------:R-:W-:-:S13]  /*3e60*/  ISETP.NE.AND P0, PT, R0, UR8, PT ;  /* 0x0000000800007c0c */ /* 0x000fda000bf05270 */
[----:B------:R-:W-:Y:S05]  /*3e70*/  @P0 BRA `(.L_x_83) ;  /* 0x0000000000580947 */ /* 0x000fea0003800000 */
[----:B------:R-:W1:Y:S02]  /*3e80*/  LDS R0, [UR6+0x18] ;  /* 0x00001806ff007984 */ /* 0x000e640008000800 */
[----:B-1----:R-:W-:-:S04]  /*3e90*/  LOP3.LUT R0, R0, UR4, RZ, 0xc0, !PT ;  /* 0x0000000400007c12 */ /* 0x002fc8000f8ec0ff */
[----:B------:R-:W-:-:S13]  /*3ea0*/  ISETP.NE.AND P0, PT, R0, UR4, PT ;  /* 0x0000000400007c0c */ /* 0x000fda000bf05270 */
[----:B------:R-:W-:Y:S05]  /*3eb0*/  @P0 BRA `(.L_x_84) ;  /* 0x00000000003c0947 */ /* 0x000fea0003800000 */
[----:B------:R-:W1:Y:S01]  /*3ec0*/  S2R R2, SR_LANEID ;  /* 0x0000000000027919 */ /* 0x000e620000000000 */
[----:B------:R-:W-:Y:S01]  /*3ed0*/  ULOP3.LUT UR8, URZ, UR8, URZ, 0x33, !UPT ;  /* 0x00000008ff087292 */ /* 0x000fe2000f8e33ff */
[----:B------:R-:W-:Y:S01]  /*3ee0*/  LOP3.LUT R4, RZ, UR4, RZ, 0x33, !PT ;  /* 0x00000004ff047c12 */ /* 0x000fe2000f8e33ff */
[----:B------:R-:W-:Y:S02]  /*3ef0*/  VOTEU.ANY UR7, UPT, PT ;  /* 0x0000000000077886 */ /* 0x000fe400038e0100 */
[----:B------:R-:W-:Y:S01]  /*3f00*/  UFLO.U32 UR7, UR7 ;  /* 0x00000007000772bd */ /* 0x000fe200080e0000 */
[----:B------:R-:W2:Y:S01]  /*3f10*/  REDUX UR4, R4 ;  /* 0x00000000040473c4 */ /* 0x000ea20000000000 */
[----:B------:R-:W-:-:S06]  /*3f20*/  IMAD.U32 R0, RZ, RZ, UR8 ;  /* 0x00000008ff007e24 */ /* 0x000fcc000f8e00ff */
[----:B------:R1:W-:Y:S01]  /*3f30*/  UTCATOMSWS.AND URZ, UR8 ;  /* 0x0000000800ff79e3 */ /* 0x0003e20008000000 */
[----:B------:R-:W3:Y:S01]  /*3f40*/  REDUX UR5, R0 ;  /* 0x00000000000573c4 */ /* 0x000ee20000000000 */
[----:B-1----:R-:W-:Y:S01]  /*3f50*/  ISETP.EQ.U32.AND P0, PT, R2, UR7, PT ;  /* 0x0000000702007c0c */ /* 0x002fe2000bf02070 */
[----:B--2---:R-:W-:Y:S01]  /*3f60*/  IMAD.U32 R2, RZ, RZ, UR4 ;  /* 0x00000004ff027e24 */ /* 0x004fe2000f8e00ff */
[----:B---3--:R-:W-:-:S11]  /*3f70*/  MOV R3, UR5 ;  /* 0x0000000500037c02 */ /* 0x008fd60008000f00 */
[----:B------:R1:W-:Y:S04]  /*3f80*/  @P0 ATOMS.AND RZ, [UR6+0x14], R3 ;  /* 0x00001403ffff098c */ /* 0x0003e8000a800006 */
[----:B------:R1:W-:Y:S01]  /*3f90*/  @P0 ATOMS.AND RZ, [UR6+0x18], R2 ;  /* 0x00001802ffff098c */ /* 0x0003e2000a800006 */
[----:B------:R-:W-:Y:S05]  /*3fa0*/  BRA `(.L_x_85) ;  /* 0x0000000000147947 */ /* 0x000fea0003800000 */
.L_x_84:
[----:B------:R-:W-:Y:S02]  /*3fb0*/  MOV R2, 0x3fd0 ;  /* 0x00003fd000027802 */ /* 0x000fe40000000f00 */
[----:B---345:R-:W-:Y:S05]  /*3fc0*/  CALL.REL.NOINC `($__internal_0_$__cuda_sm10x_tcgen05_guardrail_trap_col_being_dealloced_not_returned_by_alloc) ;  /* 0x0000003800f47944 */ /* 0x038fea0003c00000 */
[----:B------:R-:W-:Y:S05]  /*3fd0*/  BRA `(.L_x_85) ;  /* 0x0000000000087947 */ /* 0x000fea0003800000 */
.L_x_83:
[----:B------:R-:W-:Y:S02]  /*3fe0*/  MOV R2, 0x4000 ;  /* 0x0000400000027802 */ /* 0x000fe40000000f00 */
[----:B---345:R-:W-:Y:S05]  /*3ff0*/  CALL.REL.NOINC `($__internal_2_$__cuda_sm10x_tcgen05_guardrail_trap_unallocated_columns_being_dealloced) ;  /* 0x0000003c00007944 */ /* 0x038fea0003c00000 */
.L_x_85:
[----:B------:R-:W-:Y:S01]  /*4000*/  NOP ;  /* 0x0000000000007918 */ /* 0x000fe20000000000 */
[----:B----4-:R-:W-:Y:S05]  /*4010*/  EXIT ;  /* 0x000000000000794d */ /* 0x010fea0003800000 */
.L_x_56:
[----:B------:R-:W-:-:S09]  /*4020*/  UISETP.NE.OR UP5, UPT, UR10, 0x3, !UP5 ;  /* 0x000000030a00788c */ /* 0x000fd2000efa5670 */
[----:B------:R-:W-:Y:S05]  /*4030*/  BRA.U UP5, `(.L_x_86) ;  /* 0x0000000905c87547 */ /* 0x000fea000b800000 */
[----:B------:R-:W1:Y:S01]  /*4040*/  LDC R0, c[0x0][0xb30] ;  /* 0x0002cc00ff007b82 */ /* 0x000e620000000800 */
[----:B------:R-:W2:Y:S01]  /*4050*/  LDCU.64 UR8, c[0x0][0x888] ;  /* 0x00011100ff0877ac */ /* 0x000ea20008000a00 */
[----:B------:R-:W-:Y:S01]  /*4060*/  IMAD.MOV.U32 R30, RZ, RZ, 0x1 ;  /* 0x00000001ff1e7424 */ /* 0x000fe200078e00ff */
[----:B------:R-:W-:Y:S01]  /*4070*/  CS2R R28, SRZ ;  /* 0x00000000001c7805 */ /* 0x000fe2000001ff00 */
[----:B------:R-:W-:Y:S01]  /*4080*/  IMAD.MOV.U32 R25, RZ, RZ, 0x2000 ;  /* 0x00002000ff197424 */ /* 0x000fe200078e00ff */
[----:B------:R-:W3:Y:S03]  /*4090*/  LDCU.64 UR4, c[0x0][0x890] ;  /* 0x00011200ff0477ac */ /* 0x000ee60008000a00 */
[----:B------:R-:W4:Y:S01]  /*40a0*/  LDC R19, c[0x0][0x370] ;  /* 0x0000dc00ff137b82 */ /* 0x000f220000000800 */
[----:B------:R-:W-:Y:S01]  /*40b0*/  UMOV UR6, 0x400 ;  /* 0x0000040000067882 */ /* 0x000fe20000000000 */
[----:B------:R-:W-:-:S02]  /*40c0*/  UPLOP3.LUT UP1, UPT, UPT, UPT, UPT, 0x40, 0x4 ;  /* 0x000000000004789c */ /* 0x000fc40003f2e870 */
[----:B------:R-:W-:-:S04]  /*40d0*/  ULEA UR6, UR37, UR6, 0x18 ;  /* 0x0000000625067291 */ /* 0x000fc8000f8ec0ff */
[----:B------:R-:W4:Y:S01]  /*40e0*/  LDC R2, c[0x0][0xb0c] ;  /* 0x0002c300ff027b82 */ /* 0x000f220000000800 */
[----:B--2---:R-:W-:Y:S02]  /*40f0*/  UISETP.NE.U32.AND UP2, UPT, UR8, URZ, UPT ;  /* 0x000000ff0800728c */ /* 0x004fe4000bf45070 */
[----:B------:R-:W-:Y:S02]  /*4100*/  UIADD3 UR8, UPT, UPT, UR6, 0x50, URZ ;  /* 0x0000005006087890 */ /* 0x000fe4000fffe0ff */
[----:B---3--:R-:W-:-:S03]  /*4110*/  UISETP.NE.U32.AND UP3, UPT, UR4, URZ, UPT ;  /* 0x000000ff0400728c */ /* 0x008fc6000bf65070 */
[----:B------:R-:W2:Y:S01]  /*4120*/  LDC R18, c[0x0][0xb20] ;  /* 0x0002c800ff127b82 */ /* 0x000ea20000000800 */
[----:B-1----:R-:W-:Y:S01]  /*4130*/  ISETP.NE.AND P1, PT, R0, 0x1, PT ;  /* 0x000000010000780c */ /* 0x002fe20003f25270 */
[----:B------:R-:W-:Y:S02]  /*4140*/  UISETP.NE.AND.EX UP2, UPT, UR9, URZ, UPT, UP2 ;  /* 0x000000ff0900728c */ /* 0x000fe4000bf45320 */
[----:B------:R-:W-:Y:S02]  /*4150*/  UPRMT UR37, UR37, 0x654, UR8 ;  /* 0x0000065425257896 */ /* 0x000fe40008000008 */
[----:B------:R-:W-:Y:S02]  /*4160*/  UISETP.NE.AND.EX UP3, UPT, UR5, URZ, UPT, UP3 ;  /* 0x000000ff0500728c */ /* 0x000fe4000bf65330 */
[----:B------:R-:W1:Y:S08]  /*4170*/  LDC.64 R32, c[0x0][0x348] ;  /* 0x0000d200ff207b82 */ /* 0x000e700000000a00 */
[----:B------:R-:W3:Y:S08]  /*4180*/  LDC.64 R16, c[0x0][0xb10] ;  /* 0x0002c400ff107b82 */ /* 0x000ef00000000a00 */
[----:B------:R-:W1:Y:S08]  /*4190*/  LDC.64 R6, c[0x0][0xb18] ;  /* 0x0002c600ff067b82 */ /* 0x000e700000000a00 */
[----:B------:R-:W1:Y:S08]  /*41a0*/  LDC.64 R4, c[0x0][0xb28] ;  /* 0x0002ca00ff047b82 */ /* 0x000e700000000a00 */
[----:B--2-4-:R-:W1:Y:S02]  /*41b0*/  LDC R24, c[0x0][0x374] ;  /* 0x0000dd00ff187b82 */ /* 0x014e640000000800 */
.L_x_94:
[C---:B------:R-:W-:Y:S02]  /*41c0*/  LEA R0, R29.reuse, UR6, 0x3 ;  /* 0x000000061d007c11 */ /* 0x040fe4000f8e18ff */
[----:B------:R-:W-:Y:S02]  /*41d0*/  SHF.L.U32 R3, R28, 0x1f, RZ ;  /* 0x0000001f1c037819 */ /* 0x000fe400000006ff */
[----:B------:R-:W-:Y:S02]  /*41e0*/  LEA R20, R29, UR6, 0x4 ;  /* 0x000000061d147c11 */ /* 0x000fe4000f8e20ff */
[----:B--2---:R-:W2:Y:S02]  /*41f0*/  SYNCS.PHASECHK.TRANS64.TRYWAIT P0, [R0+URZ+0x70], R3 ;  /* 0x00007003000075a7 */ /* 0x004ea400080011ff */
[----:B--2---:R-:W-:Y:S05]  /*4200*/  @!P0 BRA `(.L_x_87) ;  /* 0x0000003400e08947 */ /* 0x004fea0003800000 */
.L_x_146:
[----:B------:R-:W-:Y:S01]  /*4210*/  ISETP.GE.AND P0, PT, R72, 0x1, PT ;  /* 0x000000014800780c */ /* 0x000fe20003f06270 */
[----:B------:R-:W4:Y:S01]  /*4220*/  LDS.128 R20, [R20+0x100] ;  /* 0x0001000014147984 */ /* 0x000f220000000c00 */
[----:B------:R-:W-:Y:S01]  /*4230*/  ISETP.NE.U32.AND P4, PT, RZ, UR4, PT ;  /* 0x00000004ff007c0c */ /* 0x000fe2000bf85070 */
[----:B--2---:R-:W-:Y:S01]  /*4240*/  VIADD R0, R0, 0x80 ;  /* 0x0000008000007836 */ /* 0x004fe20000000000 */
[----:B------:R-:W-:Y:S02]  /*4250*/  SHF.L.U32 R26, R30, 0x1f, RZ ;  /* 0x0000001f1e1a7819 */ /* 0x000fe400000006ff */
[----:B------:R-:W-:Y:S02]  /*4260*/  ISETP.NE.AND.EX P4, PT, RZ, UR5, PT, P4 ;  /* 0x00000005ff007c0c */ /* 0x000fe4000bf85340 */
[----:B------:R-:W-:Y:S01]  /*4270*/  PRMT R0, RZ, 0x654, R0 ;  /* 0x00000654ff007816 */ /* 0x000fe20000000000 */
[----:B------:R-:W-:Y:S01]  /*4280*/  @!PT LDS RZ, [RZ] ;  /* 0x00000000fffff984 */ /* 0x000fe20000000800 */
[----:B------:R-:W-:Y:S01]  /*4290*/  @!PT LDS RZ, [RZ] ;  /* 0x00000000fffff984 */ /* 0x000fe20000000800 */
[----:B------:R-:W-:Y:S01]  /*42a0*/  @!PT LDS RZ, [RZ] ;  /* 0x00000000fffff984 */ /* 0x000fe20000000800 */
[----:B------:R-:W-:Y:S01]  /*42b0*/  @!PT LDS RZ, [RZ] ;  /* 0x00000000fffff984 */ /* 0x000fe20000000800 */
[----:B------:R2:W-:Y:S06]  /*42c0*/  MEMBAR.ALL.CTA ;  /* 0x0000000000007992 */ /* 0x0005ec0000008000 */
[----:B--2---:R-:W2:Y:S02]  /*42d0*/  FENCE.VIEW.ASYNC.S ;  /* 0x00000000000073c6 */ /* 0x004ea40000000000 */
[----:B--2---:R2:W-:Y:S01]  /*42e0*/  SYNCS.ARRIVE.TRANS64.RED.A1T0 RZ, [R0+URZ], RZ ;  /* 0x000000ff00ff79a7 */ /* 0x0045e200081004ff */
[----:B----4-:R-:W-:Y:S11]  /*42f0*/  LOP3.LUT P3, RZ, R22, 0x1, RZ, 0xc0, !PT ;  /* 0x0000000116ff7812 */ /* 0x010ff6000786c0ff */
[----:B------:R-:W-:Y:S02]  /*4300*/  @!UPT UIADD3 URZ, UPT, UPT, URZ, URZ, URZ ;  /* 0x000000fffffff290 */ /* 0x000fe4000fffe0ff */
[----:B------:R-:W-:Y:S02]  /*4310*/  @P3 MOV R13, R20 ;  /* 0x00000014000d3202 */ /* 0x000fe40000000f00 */
[----:B------:R-:W-:Y:S01]  /*4320*/  @P3 LOP3.LUT R8, R21, 0xffff, RZ, 0xc0, !PT ;  /* 0x0000ffff15083812 */ /* 0x000fe200078ec0ff */
[----:B--2---:R-:W-:Y:S06]  /*4330*/  @!P0 BRA `(.L_x_88) ;  /* 0x0000000000a48947 */ /* 0x004fec0003800000 */
[----:B-1----:R-:W-:Y:S01]  /*4340*/  IMAD.HI.U32 R31, R24, R7, RZ ;  /* 0x00000007181f7227 */ /* 0x002fe200078e00ff */
[----:B------:R-:W-:Y:S02]  /*4350*/  ISETP.NE.AND P0, PT, R6, 0x1, PT ;  /* 0x000000010600780c */ /* 0x000fe40003f05270 */
[----:B------:R-:W-:Y:S01]  /*4360*/  ISETP.NE.AND P2, PT, R72, 0x1, PT ;  /* 0x000000014800780c */ /* 0x000fe20003f45270 */
[----:B---3--:R-:W-:Y:S01]  /*4370*/  IMAD.HI.U32 R34, R19, R16, RZ ;  /* 0x0000001013227227 */ /* 0x008fe200078e00ff */
[----:B------:R-:W-:Y:S02]  /*4380*/  SHF.R.U32.HI R31, RZ, R18, R31 ;  /* 0x00000012ff1f7219 */ /* 0x000fe4000001161f */
[----:B------:R-:W-:Y:S01]  /*4390*/  ISETP.NE.AND P5, PT, R2, 0x1, PT ;  /* 0x000000010200780c */ /* 0x000fe20003fa5270 */
[----:B------:R-:W-:Y:S01]  /*43a0*/  IMAD.HI.U32 R36, R13, R16, RZ ;  /* 0x000000100d247227 */ /* 0x000fe200078e00ff */
[----:B------:R-:W-:Y:S02]  /*43b0*/  SHF.R.U32.HI R34, RZ, R17, R34 ;  /* 0x00000011ff227219 */ /* 0x000fe40000011622 */
[----:B------:R-:W-:Y:S01]  /*43c0*/  SEL R3, R24, R31, !P0 ;  /* 0x0000001f18037207 */ /* 0x000fe20004000000 */
[C---:B------:R-:W-:Y:S01]  /*43d0*/  IMAD.HI.U32 R31, R8.reuse, R7, RZ ;  /* 0x00000007081f7227 */ /* 0x040fe200078e00ff */
[----:B------:R-:W-:Y:S02]  /*43e0*/  SEL R11, R19, R34, !P5 ;  /* 0x00000022130b7207 */ /* 0x000fe40006800000 */
[----:B------:R-:W-:Y:S01]  /*43f0*/  SHF.R.U32.HI R36, RZ, R17, R36 ;  /* 0x00000011ff247219 */ /* 0x000fe20000011624 */
[----:B------:R-:W-:Y:S01]  /*4400*/  IMAD.HI.U32 R38, R3, R4, RZ ;  /* 0x0000000403267227 */ /* 0x000fe200078e00ff */
[----:B------:R-:W-:Y:S03]  /*4410*/  SHF.R.U32.HI R31, RZ, R18, R31 ;  /* 0x00000012ff1f7219 */ /* 0x000fe6000001161f */
[----:B------:R-:W-:Y:S01]  /*4420*/  IMAD.HI.U32 R34, R11, R4, RZ ;  /* 0x000000040b227227 */ /* 0x000fe200078e00ff */
[----:B------:R-:W-:Y:S02]  /*4430*/  @P2 SHF.R.U32.HI R3, RZ, R5, R38 ;  /* 0x00000005ff032219 */ /* 0x000fe40000011626 */
[----:B------:R-:W-:Y:S02]  /*4440*/  SEL R9, R8, R31, !P0 ;  /* 0x0000001f08097207 */ /* 0x000fe40004000000 */
[----:B------:R-:W-:Y:S01]  /*4450*/  @P2 SHF.R.U32.HI R11, RZ, R5, R34 ;  /* 0x00000005ff0b2219 */ /* 0x000fe20000011622 */
[C---:B------:R-:W-:Y:S01]  /*4460*/  IMAD R10, R72.reuse, R3, RZ ;  /* 0x00000003480a7224 */ /* 0x040fe200078e02ff */
[----:B------:R-:W-:Y:S01]  /*4470*/  SEL R3, R13, R36, !P5 ;  /* 0x000000240d037207 */ /* 0x000fe20006800000 */
[C---:B------:R-:W-:Y:S03]  /*4480*/  IMAD.HI.U32 R14, R9.reuse, R4, RZ ;  /* 0x00000004090e7227 */ /* 0x040fe600078e00ff */
[----:B------:R-:W-:Y:S01]  /*4490*/  ISETP.GE.AND P0, PT, R9, R10, PT ;  /* 0x0000000a0900720c */ /* 0x000fe20003f06270 */
[C---:B------:R-:W-:Y:S01]  /*44a0*/  IMAD R12, R72.reuse, R11, RZ ;  /* 0x0000000b480c7224 */ /* 0x040fe200078e02ff */
[-C--:B------:R-:W-:Y:S04]  /*44b0*/  SHF.R.U32.HI R14, RZ, R5.reuse, R14 ;  /* 0x00000005ff0e7219 */ /* 0x080fe8000001160e */
[----:B------:R-:W-:Y:S02]  /*44c0*/  ISETP.GE.OR P0, PT, R3, R12, P0 ;  /* 0x0000000c0300720c */ /* 0x000fe40000706670 */
[----:B------:R-:W-:Y:S05]  /*44d0*/  SEL R15, R9, R14, !P2 ;  /* 0x0000000e090f7207 */ /* 0x000fea0005000000 */
[----:B------:R-:W-:Y:S04]  /*44e0*/  IMAD.MOV R14, RZ, RZ, -R15 ;  /* 0x000000ffff0e7224 */ /* 0x000fe800078e0a0f */
[----:B------:R-:W-:Y:S02]  /*44f0*/  IMAD R14, R72, R14, R9 ;  /* 0x0000000e480e7224 */ /* 0x000fe400078e0209 */
[C---:B------:R-:W-:Y:S05]  /*4500*/  @!P0 IMAD.HI.U32 R10, R3.reuse, R4, RZ ;  /* 0x00000004030a8227 */ /* 0x040fea00078e00ff */
[----:B------:R-:W-:Y:S04]  /*4510*/  @!P0 SHF.R.U32.HI R10, RZ, R5, R10 ;  /* 0x00000005ff0a8219 */ /* 0x000fe8000001160a */
[----:B------:R-:W-:Y:S01]  /*4520*/  @!P0 SEL R0, R3, R10, !P2 ;  /* 0x0000000a03008207 */ /* 0x000fe20005000000 */
[----:B------:R-:W-:Y:S03]  /*4530*/  IMAD.MOV R10, RZ, RZ, -R3 ;  /* 0x000000ffff0a7224 */ /* 0x000fe600078e0a03 */
[----:B------:R-:W-:Y:S01]  /*4540*/  @!P0 IADD3 R15, PT, PT, R15, -R0, RZ ;  /* 0x800000000f0f8210 */ /* 0x000fe20007ffe0ff */
[----:B------:R-:W-:Y:S01]  /*4550*/  @!P0 IMAD R0, R11, R14, R0 ;  /* 0x0000000e0b008224 */ /* 0x000fe200078e0200 */
[----:B------:R-:W-:Y:S01]  /*4560*/  IADD3 R11, PT, PT, -R9, RZ, RZ ;  /* 0x000000ff090b7210 */ /* 0x000fe20007ffe1ff */
[----:B------:R-:W-:Y:S02]  /*4570*/  IMAD R13, R2, R10, R13 ;  /* 0x0000000a020d7224 */ /* 0x000fe400078e020d */
[----:B------:R-:W-:Y:S02]  /*4580*/  @!P0 IMAD R9, R15, R72, R3 ;  /* 0x000000480f098224 */ /* 0x000fe400078e0203 */
[----:B------:R-:W-:Y:S02]  /*4590*/  @!P0 IMAD.MOV.U32 R3, RZ, RZ, R0 ;  /* 0x000000ffff038224 */ /* 0x000fe400078e0000 */
[----:B------:R-:W-:Y:S02]  /*45a0*/  IMAD R8, R6, R11, R8 ;  /* 0x0000000b06087224 */ /* 0x000fe400078e0208 */
[----:B------:R-:W-:Y:S02]  /*45b0*/  IMAD R13, R3, R2, R13 ;  /* 0x00000002030d7224 */ /* 0x000fe400078e020d */
[----:B------:R-:W-:Y:S02]  /*45c0*/  IMAD R8, R9, R6, R8 ;  /* 0x0000000609087224 */ /* 0x000fe400078e0208 */
.L_x_88:
[----:B------:R-:W-:Y:S05]  /*45d0*/  BRA.U UP1, `(.L_x_89) ;  /* 0x0000000101107547 */ /* 0x000fea000b800000 */
[----:B------:R-:W-:Y:S04]  /*45e0*/  MOV R0, UR7 ;  /* 0x0000000700007c02 */ /* 0x000fe80008000f00 */
[----:B------:R-:W-:Y:S04]  /*45f0*/  SHF.L.U32 R3, R0, 0x1f, RZ ;  /* 0x0000001f00037819 */ /* 0x000fe800000006ff */
[----:B------:R-:W2:Y:S02]  /*4600*/  SYNCS.PHASECHK.TRANS64.TRYWAIT P0, [UR6+0x68], R3 ;  /* 0x00006803ff0075a7 */ /* 0x000ea40008001106 */
[----:B--2---:R-:W-:Y:S05]  /*4610*/  @!P0 BRA `(.L_x_90) ;  /* 0x0000003000f08947 */ /* 0x004fea0003800000 */
.L_x_89:
[----:B------:R-:W-:Y:S05]  /*4620*/  BRA.U !UP3, `(.L_x_91) ;  /* 0x000000010b347547 */ /* 0x000fea000b800000 */
[----:B------:R-:W-:Y:S01]  /*4630*/  UPLOP3.LUT UP0, UPT, UPT, UPT, UP2, 0x80, 0x8 ;  /* 0x000000000008789c */ /* 0x000fe20003f0f020 */
[----:B--2---:R-:W-:Y:S02]  /*4640*/  HFMA2 R0, -RZ, RZ, 0, 5.9604644775390625e-08 ;  /* 0x00000001ff007431 */ /* 0x004fe400000001ff */
[----:B------:R-:W-:Y:S03]  /*4650*/  IMAD.MOV.U32 R167, RZ, RZ, 0x1 ;  /* 0x00000001ffa77424 */ /* 0x000fe600078e00ff */
[----:B------:R-:W-:Y:S05]  /*4660*/  PLOP3.LUT P0, PT, PT, PT, UP0, 0x80, 0x8 ;  /* 0x000000000008781c */ /* 0x000fea0003f0f008 */
[----:B------:R-:W2:Y:S01]  /*4670*/  @UP0 LDCU.64 UR10, c[0x0][0x888] ;  /* 0x00011100ff0a07ac */ /* 0x000ea20008000a00 */
[----:B------:R-:W-:Y:S07]  /*4680*/  @UP0 UIMAD UR8, UR36, UR4, URZ ;  /* 0x00000004240802a4 */ /* 0x000fee000f8e02ff */
[----:B------:R-:W-:Y:S01]  /*4690*/  @!P0 PRMT R167, R0, 0x7610, R167 ;  /* 0x0000761000a78816 */ /* 0x000fe200000000a7 */
[----:B--2---:R-:W-:Y:S03]  /*46a0*/  @UP0 UIMAD.WIDE UR10, UR8, 0x4, UR10 ;  /* 0x00000004080a08a5 */ /* 0x004fe6000f8e020a */
[----:B------:R-:W2:Y:S03]  /*46b0*/  @!UP0 LDCU UR8, c[0x0][0x880] ;  /* 0x00011000ff0887ac */ /* 0x000ea60008000800 */
[----:B------:R-:W-:Y:S01]  /*46c0*/  IMAD.U32 R10, RZ, RZ, UR10 ;  /* 0x0000000aff0a7e24 */ /* 0x000fe2000f8e00ff */
[----:B------:R-:W-:Y:S05]  /*46d0*/  MOV R11, UR11 ;  /* 0x0000000b000b7c02 */ /* 0x000fea0008000f00 */
[----:B-----5:R4:W5:Y:S02]  /*46e0*/  @P0 LDG.E R80, desc[UR40][R10.64] ;  /* 0x000000280a500981 */ /* 0x020964000c1e1900 */
[----:B--2-4-:R-:W-:Y:S07]  /*46f0*/  @!P0 IMAD.U32 R80, RZ, RZ, UR8 ;  /* 0x00000008ff508e24 */ /* 0x014fee000f8e00ff */
.L_x_91:
[----:B-----5:R-:W-:Y:S01]  /*4700*/  @!P4 ISETP.EQ.AND P5, PT, R80, RZ, PT ;  /* 0x000000ff5000c20c */ /* 0x020fe20003fa2270 */
[----:B------:R-:W-:Y:S01]  /*4710*/  @!UPT UIADD3 URZ, UPT, UPT, URZ, URZ, URZ ;  /* 0x000000fffffff290 */ /* 0x000fe2000fffe0ff */
[----:B------:R-:W-:Y:S11]  /*4720*/  @!P4 BRA `(.L_x_92) ;  /* 0x000000000014c947 */ /* 0x000ff60003800000 */
[----:B------:R-:W-:Y:S02]  /*4730*/  LOP3.LUT P0, RZ, R167, 0xff, RZ, 0xc0, !PT ;  /* 0x000000ffa7ff7812 */ /* 0x000fe4000780c0ff */
[----:B------:R-:W-:Y:S04]  /*4740*/  PLOP3.LUT P5, PT, PT, PT, UP0, 0x80, 0x8 ;  /* 0x000000000008781c */ /* 0x000fe80003faf008 */
[----:B------:R-:W-:Y:S07]  /*4750*/  PLOP3.LUT P5, PT, P5, PT, PT, 0x8, 0x80 ;  /* 0x000000000080781c */ /* 0x000fee0002fae170 */
[----:B------:R-:W-:Y:S11]  /*4760*/  @P0 ISETP.EQ.AND P5, PT, R80, RZ, PT ;  /* 0x000000ff5000020c */ /* 0x000ff60003fa2270 */
[----:B------:R-:W-:Y:S02]  /*4770*/  @!UPT UIADD3 URZ, UPT, UPT, URZ, URZ, URZ ;  /* 0x000000fffffff290 */ /* 0x000fe4000fffe0ff */
.L_x_92:
[----:B------:R-:W4:Y:S01]  /*4780*/  SYNCS.PHASECHK.TRANS64.TRYWAIT P4, [UR6+0x58], R26 ;  /* 0x0000581aff0075a7 */ /* 0x000f220008081106 */
[----:B------:R-:W-:Y:S01]  /*4790*/  @P3 SHF.R.U32.HI R27, RZ, 0x10, R21 ;  /* 0x00000010ff1b3819 */ /* 0x000fe20000011615 */
[----:B------:R-:W-:Y:S01]  /*47a0*/  VIADD R29, R29, 0x1 ;  /* 0x000000011d1d7836 */ /* 0x000fe20000000000 */
[----:B------:R-:W5:Y:S08]  /*47b0*/  LDC.64 R14, c[0x0][0xb10] ;  /* 0x0002c400ff0e7b82 */ /* 0x000f700000000a00 */
[----:B------:R-:W1:Y:S08]  /*47c0*/  LDC.64 R10, c[0x0][0xb18] ;  /* 0x0002c600ff0a7b82 */ /* 0x000e700000000a00 */
[----:B--2---:R-:W2:Y:S08]  /*47d0*/  @!P1 LDC R0, c[0x0][0xb20] ;  /* 0x0002c800ff009b82 */ /* 0x004eb00000000800 */
[----:B------:R-:W3:Y:S01]  /*47e0*/  @!P1 LDC R3, c[0x0][0xb0c] ;  /* 0x0002c300ff039b82 */ /* 0x000ee20000000800 */
[----:B-----5:R-:W-:Y:S05]  /*47f0*/  @!P1 IMAD.HI.U32 R14, R13, R14, RZ ;  /* 0x0000000e0d0e9227 */ /* 0x020fea00078e00ff */
[----:B------:R-:W-:Y:S01]  /*4800*/  @!P1 SHF.R.U32.HI R14, RZ, R15, R14 ;  /* 0x0000000fff0e9219 */ /* 0x000fe2000001160e */
[----:B-1----:R-:W-:Y:S01]  /*4810*/  @!P1 IMAD.HI.U32 R11, R8, R11, RZ ;  /* 0x0000000b080b9227 */ /* 0x002fe200078e00ff */
[----:B------:R-:W-:Y:S04]  /*4820*/  @!P1 ISETP.NE.AND P0, PT, R10, 0x1, PT ;  /* 0x000000010a00980c */ /* 0x000fe80003f05270 */
[----:B--2---:R-:W-:Y:S02]  /*4830*/  @!P1 SHF.R.U32.HI R9, RZ, R0, R11 ;  /* 0x00000000ff099219 */ /* 0x004fe4000001160b */
[----:B---3--:R-:W-:Y:S02]  /*4840*/  @!P1 ISETP.NE.AND P2, PT, R3, 0x1, PT ;  /* 0x000000010300980c */ /* 0x008fe40003f45270 */
[----:B------:R-:W-:Y:S02]  /*4850*/  @!P1 SEL R9, R8, R9, !P0 ;  /* 0x0000000908099207 */ /* 0x000fe40004000000 */
[----:B------:R-:W-:Y:S02]  /*4860*/  ELECT P0, URZ, PT ;  /* 0x0000000000ff782f */ /* 0x000fe40003800000 */
[----:B------:R-:W-:Y:S05]  /*4870*/  @!P1 SEL R14, R13, R14, !P2 ;  /* 0x0000000e0d0e9207 */ /* 0x000fea0005000000 */
[----:B------:R-:W-:Y:S02]  /*4880*/  @!P1 IMAD.IADD R0, R9, 0x1, -R14 ;  /* 0x0000000109009824 */ /* 0x000fe400078e0a0e */
[----:B------:R-:W-:Y:S02]  /*4890*/  @!P1 IMAD.IADD R9, R14, 0x1, -R9 ;  /* 0x000000010e099824 */ /* 0x000fe400078e0a09 */
[----:B------:R-:W-:Y:S02]  /*48a0*/  @!P1 IMAD R13, R0, R3, R13 ;  /* 0x00000003000d9224 */ /* 0x000fe400078e020d */
[----:B------:R-:W-:Y:S01]  /*48b0*/  @!P1 IMAD R8, R9, R10, R8 ;  /* 0x0000000a09089224 */ /* 0x000fe200078e0208 */
[----:B----4-:R-:W-:Y:S06]  /*48c0*/  @!P4 BRA `(.L_x_93) ;  /* 0x00000030005cc947 */ /* 0x010fec0003800000 */
.L_x_149:
[----:B------:R-:W-:Y:S01]  /*48d0*/  PLOP3.LUT P5, PT, P5, P0, PT, 0xf2, 0x2f ;  /* 0x00000000002f781c */ /* 0x000fe20002fa1e72 */
[----:B------:R-:W-:Y:S01]  /*48e0*/  UMOV UR14, 0x0 ;  /* 0x00000000000e7882 */ /* 0x000fe20000000000 */
[----:B------:R-:W-:Y:S01]  /*48f0*/  LOP3.LUT R30, R30, 0x1, RZ, 0x3c, !PT ;  /* 0x000000011e1e7812 */ /* 0x000fe200078e3cff */
[----:B------:R-:W-:Y:S01]  /*4900*/  UMOV UR15, 0x10000000 ;  /* 0x10000000000f7882 */ /* 0x000fe20000000000 */
[----:B------:R-:W-:Y:S01]  /*4910*/  UMOV UR12, UR36 ;  /* 0x00000024000c7c82 */ /* 0x000fe20008000000 */
[----:B------:R-:W-:Y:S08]  /*4920*/  @P3 R2UR UR36, R27 ;  /* 0x000000001b2432ca */ /* 0x000ff000000e0000 */
[----:B-1----:R-:W-:Y:S01]  /*4930*/  @!P5 IADD3 R3, P0, PT, R32, 0x580, RZ ;  /* 0x000005802003d810 */ /* 0x002fe20007f1e0ff */
[----:B------:R-:W-:Y:S01]  /*4940*/  @!P5 IMAD.SHL.U32 R166, R166, 0x40, RZ ;  /* 0x00000040a6a6d824 */ /* 0x000fe200078e00ff */
[----:B------:R-:W-:Y:S01]  /*4950*/  VOTEU.ALL UP1, P5 ;  /* 0x0000000000ff7886 */ /* 0x000fe20002820000 */
[----:B------:R-:W-:Y:S01]  /*4960*/  @!P5 IMAD.SHL.U32 R165, R165, 0x80, RZ ;  /* 0x00000080a5a5d824 */ /* 0x000fe200078e00ff */
[----:B------:R-:W-:Y:S01]  /*4970*/  @!P5 R2UR UR9, R3 ;  /* 0x000000000309d2ca */ /* 0x000fe200000e0000 */
[----:B------:R-:W-:Y:S01]  /*4980*/  @!P5 IMAD.X R0, RZ, RZ, R33, P0 ;  /* 0x000000ffff00d224 */ /* 0x000fe200000e0621 */
[----:B------:R-:W-:Y:S01]  /*4990*/  @!P5 R2UR UR10, R166 ;  /* 0x00000000a60ad2ca */ /* 0x000fe200000e0000 */
[----:B------:R-:W-:Y:S01]  /*49a0*/  IMAD.IADD R166, R8, 0x1, R145 ;  /* 0x0000000108a67824 */ /* 0x000fe200078e0291 */
[----:B------:R-:W-:Y:S01]  /*49b0*/  @!P5 R2UR UR11, R165 ;  /* 0x00000000a50bd2ca */ /* 0x000fe200000e0000 */
[----:B------:R-:W-:Y:S01]  /*49c0*/  IMAD.IADD R165, R13, 0x1, R164 ;  /* 0x000000010da57824 */ /* 0x000fe200078e02a4 */
[----:B------:R-:W-:Y:S02]  /*49d0*/  @!P5 R2UR UR8, R0 ;  /* 0x000000000008d2ca */ /* 0x000fe400000e0000 */
[C---:B------:R-:W-:Y:S04]  /*49e0*/  ISETP.NE.AND P0, PT, R29.reuse, 0x2, PT ;  /* 0x000000021d00780c */ /* 0x040fe80003f05270 */
[----:B------:R-:W-:Y:S01]  /*49f0*/  SEL R3, RZ, 0x1, P0 ;  /* 0x00000001ff037807 */ /* 0x000fe20000000000 */
[----:B------:R-:W-:Y:S01]  /*4a00*/  IMAD.U32 R10, RZ, RZ, UR9 ;  /* 0x00000009ff0a7e24 */ /* 0x000fe2000f8e00ff */
[----:B------:R-:W-:Y:S01]  /*4a10*/  @!UP1 UIADD3 UR9, UPT, UPT, UR6, 0x50, URZ ;  /* 0x0000005006099890 */ /* 0x000fe2000fffe0ff */
[----:B------:R-:W-:Y:S02]  /*4a20*/  SEL R29, R29, RZ, P0 ;  /* 0x000000ff1d1d7207 */ /* 0x000fe40000000000 */
[----:B------:R-:W-:Y:S02]  /*4a30*/  LOP3.LUT R28, R28, R3, RZ, 0x3c, !PT ;  /* 0x000000031c1c7212 */ /* 0x000fe400078e3cff */
[----:B------:R-:W-:Y:S01]  /*4a40*/  IMAD.U32 R11, RZ, RZ, UR8 ;  /* 0x00000008ff0b7e24 */ /* 0x000fe2000f8e00ff */
[----:B------:R-:W-:Y:S01]  /*4a50*/  @!P5 R2UR UR16, R10 ;  /* 0x000000000a10d2ca */ /* 0x000fe200000e0000 */
[----:B------:R-:W-:Y:S01]  /*4a60*/  @!UP1 UIADD3 UR8, UPT, UPT, UR6, 0x200, URZ ;  /* 0x0000020006089890 */ /* 0x000fe2000fffe0ff */
[----:B------:R-:W-:Y:S02]  /*4a70*/  VOTEU.ALL UP1, P5 ;  /* 0x0000000000ff7886 */ /* 0x000fe40002820000 */
[----:B------:R-:W-:Y:S11]  /*4a80*/  @!P5 R2UR UR17, R11 ;  /* 0x000000000b11d2ca */ /* 0x000ff600000e0000 */
[----:B------:R-:W-:Y:S02]  /*4a90*/  @!UPT UIADD3 URZ, UPT, UPT, URZ, URZ, URZ ;  /* 0x000000fffffff290 */ /* 0x000fe4000fffe0ff */
[----:B------:R2:W-:Y:S01]  /*4aa0*/  @!UP1 UTMALDG.3D [UR8], [UR16], desc[UR14] ;  /* 0x00000e08100095b4 */ /* 0x0005e20008011000 */
[----:B------:R2:W-:Y:S01]  /*4ab0*/  @!P5 SYNCS.ARRIVE.TRANS64.RED.A0TR RZ, [UR6+0x50], R25 ;  /* 0x00005019ffffd9a7 */ /* 0x0005e20008300406 */
[----:B------:R-:W-:Y:S01]  /*4ac0*/  UPLOP3.LUT UP1, UPT, UPT, UPT, UPT, 0x80, 0x8 ;  /* 0x000000000008789c */ /* 0x000fe20003f2f070 */
[----:B------:R-:W-:Y:S01]  /*4ad0*/  SYNCS.ARRIVE.TRANS64.RED.A1T0 RZ, [UR37], RZ ;  /* 0x000000ffffff79a7 */ /* 0x000fe20008100425 */
[----:B------:R-:W-:Y:S09]  /*4ae0*/  @P3 BRA `(.L_x_94) ;  /* 0xfffffff400b43947 */ /* 0x000ff2000383ffff */
[----:B------:R-:W-:Y:S07]  /*4af0*/  MOV R0, UR6 ;  /* 0x0000000600007c02 */ /* 0x000fee0008000f00 */
.L_x_95:
[----:B-1----:R-:W-:-:S04]  /*4b00*/  SHF.L.U32 R3, R30, 0x1f, RZ ;  /* 0x0000001f1e037819 */ /* 0x002fc800000006ff */
[----:B------:R1:W3:Y:S03]  /*4b10*/  SYNCS.PHASECHK.TRANS64.TRYWAIT P0, [R0+URZ+0x58], R3 ;  /* 0x00005803000075a7 */ /* 0x0002e600080011ff */
[----:B---3--:R-:W-:Y:S05]  /*4b20*/  @!P0 NANOSLEEP.SYNCS 0x989680 ;  /* 0x009896800000895d */ /* 0x008fea0003900000 */
[----:B------:R-:W3:Y:S02]  /*4b30*/  @!P0 SYNCS.PHASECHK.TRANS64 P0, [R0+URZ+0x58], R3 ;  /* 0x00005803000085a7 */ /* 0x000ee400080010ff */
[----:B--23--:R-:W-:Y:S05]  /*4b40*/  @P0 EXIT ;  /* 0x000000000000094d */ /* 0x00cfea0003800000 */
[----:B------:R-:W-:Y:S05]  /*4b50*/  BRA `(.L_x_95) ;  /* 0xfffffffc00e87947 */ /* 0x000fea000383ffff */
.L_x_86:
[----:B------:R-:W-:-:S06]  /*4b60*/  UISETP.GE.AND UP1, UPT, UR10, 0x4, UPT ;  /* 0x000000040a00788c */ /* 0x000fcc000bf26270 */
[----:B------:R-:W-:-:S13]  /*4b70*/  PLOP3.LUT P0, PT, PT, PT, UP1, 0x80, 0x8 ;  /* 0x000000000008781c */ /* 0x000fda0003f0f018 */
[----:B------:R-:W-:Y:S05]  /*4b80*/  @!P0 EXIT ;  /* 0x000000000000894d */ /* 0x000fea0003800000 */
[----:B------:R-:W-:Y:S01]  /*4b90*/  BAR.SYNC.DEFER_BLOCKING 0x6, 0xa0 ;  /* 0x0182800000007b1d */ /* 0x000fe20000010000 */
[C---:B------:R-:W-:Y:S01]  /*4ba0*/  IMAD.SHL.U32 R179, R175.reuse, 0x40, RZ ;  /* 0x00000040afb37824 */ /* 0x040fe200078e00ff */
[C---:B------:R-:W-:Y:S01]  /*4bb0*/  R2P PR, R175.reuse, 0x6 ;  /* 0x00000006af007804 */ /* 0x040fe20000000000 */
[C---:B------:R-:W-:Y:S01]  /*4bc0*/  IMAD.SHL.U32 R2, R175.reuse, 0x8, RZ ;  /* 0x00000008af027824 */ /* 0x040fe200078e00ff */
[----:B------:R-:W-:Y:S01]  /*4bd0*/  SHF.L.U32 R79, R175, 0x10, RZ ;  /* 0x00000010af4f7819 */ /* 0x000fe200000006ff */
[----:B------:R-:W-:Y:S01]  /*4be0*/  IMAD.MOV.U32 R178, RZ, RZ, 0x10 ;  /* 0x00000010ffb27424 */ /* 0x000fe200078e00ff */
[----:B------:R-:W-:Y:S01]  /*4bf0*/  UMOV UR43, 0x400 ;  /* 0x00000400002b7882 */ /* 0x000fe20000000000 */
[----:B------:R-:W-:Y:S01]  /*4c00*/  LOP3.LUT R3, R179, 0x180, RZ, 0xc0, !PT ;  /* 0x00000180b3037812 */ /* 0x000fe200078ec0ff */
[----:B------:R-:W-:Y:S01]  /*4c10*/  ULEA UR43, UR37, UR43, 0x18 ;  /* 0x0000002b252b7291 */ /* 0x000fe2000f8ec0ff */
[----:B------:R-:W1:Y:S01]  /*4c20*/  LDC R173, c[0x0][0x370] ;  /* 0x0000dc00ffad7b82 */ /* 0x000e620000000800 */
[----:B------:R-:W-:Y:S01]  /*4c30*/  SEL R178, R178, 0xfffffff0, !P1 ;  /* 0xfffffff0b2b27807 */ /* 0x000fe20004800000 */
[----:B------:R-:W-:Y:S01]  /*4c40*/  HFMA2 R188, -RZ, RZ, 0, 0 ;  /* 0x00000000ffbc7431 */ /* 0x000fe200000001ff */
[----:B------:R-:W-:Y:S01]  /*4c50*/  LOP3.LUT R2, R3, 0x30, R2, 0xf8, !PT ;  /* 0x0000003003027812 */ /* 0x000fe200078ef802 */
[----:B------:R-:W-:Y:S01]  /*4c60*/  UIADD3 UR4, UPT, UPT, UR43, 0x2200, URZ ;  /* 0x000022002b047890 */ /* 0x000fe2000fffe0ff */
[----:B------:R-:W-:Y:S01]  /*4c70*/  LOP3.LUT R79, R79, 0x600000, RZ, 0xc0, !PT ;  /* 0x006000004f4f7812 */ /* 0x000fe200078ec0ff */
[----:B------:R-:W-:Y:S01]  /*4c80*/  IMAD.MOV.U32 R76, RZ, RZ, RZ ;  /* 0x000000ffff4c7224 */ /* 0x000fe200078e00ff */
[----:B------:R-:W-:Y:S01]  /*4c90*/  LOP3.LUT R179, R2, 0x1e40, R179, 0xf8, !PT ;  /* 0x00001e4002b37812 */ /* 0x000fe200078ef8b3 */
[----:B------:R-:W2:Y:S01]  /*4ca0*/  LDC R74, c[0x0][0xb0c] ;  /* 0x0002c300ff4a7b82 */ /* 0x000ea20000000800 */
[----:B------:R-:W-:Y:S01]  /*4cb0*/  IMAD.MOV.U32 R2, RZ, RZ, 0x20 ;  /* 0x00000020ff027424 */ /* 0x000fe200078e00ff */
[----:B------:R-:W-:Y:S01]  /*4cc0*/  CS2R R182, SRZ ;  /* 0x0000000000b67805 */ /* 0x000fe2000001ff00 */
[----:B------:R-:W-:Y:S01]  /*4cd0*/  IMAD.MOV.U32 R184, RZ, RZ, RZ ;  /* 0x000000ffffb87224 */ /* 0x000fe200078e00ff */
[----:B------:R-:W3:Y:S01]  /*4ce0*/  LDCU.64 UR46, c[0x0][0x348] ;  /* 0x00006900ff2e77ac */ /* 0x000ee20008000a00 */
[----:B------:R-:W-:Y:S01]  /*4cf0*/  VIADD R3, R179, UR43 ;  /* 0x0000002bb3037c36 */ /* 0x000fe20008000000 */
[----:B------:R-:W-:Y:S01]  /*4d00*/  SEL R2, R2, 0xffffffe0, !P2 ;  /* 0xffffffe002027807 */ /* 0x000fe20005000000 */
[----:B------:R-:W4:Y:S01]  /*4d10*/  LDS R0, [UR43+0x120] ;  /* 0x0001202bff007984 */ /* 0x000f220008000800 */
[----:B------:R-:W1:Y:S01]  /*4d20*/  LDC R172, c[0x0][0xb20] ;  /* 0x0002c800ffac7b82 */ /* 0x000e620000000800 */
[----:B------:R-:W-:Y:S01]  /*4d30*/  IMAD.U32 R185, RZ, RZ, UR4 ;  /* 0x00000004ffb97e24 */ /* 0x000fe2000f8e00ff */
[----:B------:R-:W-:Y:S01]  /*4d40*/  SHF.R.U32.HI R5, RZ, 0x4, R2 ;  /* 0x00000004ff057819 */ /* 0x000fe20000011602 */
[--C-:B------:R-:W-:Y:S01]  /*4d50*/  IMAD.IADD R177, R2, 0x1, R3.reuse ;  /* 0x0000000102b17824 */ /* 0x100fe200078e0203 */
[----:B------:R-:W1:Y:S02]  /*4d60*/  LDCU.64 UR38, c[0x0][0x888] ;  /* 0x00011100ff2677ac */ /* 0x000e640008000a00 */
[C---:B------:R-:W-:Y:S01]  /*4d70*/  LEA.HI R176, R178.reuse, R5, RZ, 0x1c ;  /* 0x00000005b2b07211 */ /* 0x040fe200078fe0ff */
[----:B------:R-:W-:Y:S01]  /*4d80*/  IMAD.IADD R178, R178, 0x1, R3 ;  /* 0x00000001b2b27824 */ /* 0x000fe200078e0203 */
[----:B------:R-:W1:Y:S01]  /*4d90*/  LDC R73, c[0x0][0xb30] ;  /* 0x0002cc00ff497b82 */ /* 0x000e620000000800 */
[----:B------:R-:W-:Y:S01]  /*4da0*/  UIADD3 UR42, UPT, UPT, UR43, 0x200, URZ ;  /* 0x000002002b2a7890 */ /* 0x000fe2000fffe0ff */
[----:B------:R-:W-:-:S06]  /*4db0*/  LEA R176, R176, R3, 0x4 ;  /* 0x00000003b0b07211 */ /* 0x000fcc00078e20ff */
[----:B------:R-:W1:Y:S08]  /*4dc0*/  LDC.64 R158, c[0x0][0xb10] ;  /* 0x0002c400ff9e7b82 */ /* 0x000e700000000a00 */
[----:B------:R-:W1:Y:S08]  /*4dd0*/  LDC.64 R70, c[0x0][0xb18] ;  /* 0x0002c600ff467b82 */ /* 0x000e700000000a00 */
[----:B------:R-:W1:Y:S01]  /*4de0*/  LDC.64 R154, c[0x0][0x888] ;  /* 0x00022200ff9a7b82 */ /* 0x000e620000000a00 */
[----:B----4-:R-:W-:-:S07]  /*4df0*/  IMAD.IADD R79, R0, 0x1, R79 ;  /* 0x00000001004f7824 */ /* 0x010fce00078e024f */
[----:B------:R-:W4:Y:S08]  /*4e00*/  LDC.64 R68, c[0x0][0xb28] ;  /* 0x0002ca00ff447b82 */ /* 0x000f300000000a00 */
[----:B------:R-:W1:Y:S08]  /*4e10*/  LDC.64 R156, c[0x0][0x890] ;  /* 0x00022400ff9c7b82 */ /* 0x000e700000000a00 */
[----:B------:R-:W1:Y:S08]  /*4e20*/  LDC.64 R152, c[0x0][0x8b0] ;  /* 0x00022c00ff987b82 */ /* 0x000e700000000a00 */
[----:B------:R-:W1:Y:S08]  /*4e30*/  LDC.64 R146, c[0x0][0x8a8] ;  /* 0x00022a00ff927b82 */ /* 0x000e700000000a00 */
[----:B--23--:R-:W1:Y:S02]  /*4e40*/  LDC R174, c[0x0][0x374] ;  /* 0x0000dd00ffae7b82 */ /* 0x00ce640000000800 */
.L_x_113:
[C---:B------:R-:W-:Y:S02]  /*4e50*/  LEA R0, R188.reuse, UR43, 0x3 ;  /* 0x0000002bbc007c11 */ /* 0x040fe4000f8e18ff */
[----:B------:R-:W-:Y:S02]  /*4e60*/  SHF.L.U32 R3, R183, 0x1f, RZ ;  /* 0x0000001fb7037819 */ /* 0x000fe400000006ff */
[----:B------:R-:W-:Y:S02]  /*4e70*/  LEA R16, R188, UR43, 0x4 ;  /* 0x0000002bbc107c11 */ /* 0x000fe4000f8e20ff */
[----:B--2---:R-:W2:Y:S02]  /*4e80*/  SYNCS.PHASECHK.TRANS64.TRYWAIT P0, [R0+URZ+0x70], R3 ;  /* 0x00007003000075a7 */ /* 0x004ea400080011ff */
[----:B--23--:R-:W-:Y:S05]  /*4e90*/  @!P0 BRA `(.L_x_96) ;  /* 0x0000002c00008947 */ /* 0x00cfea0003800000 */
.L_x_150:
[----:B------:R-:W3:Y:S01]  /*4ea0*/  LDC.64 R12, c[0x0][0xb10] ;  /* 0x0002c400ff0c7b82 */ /* 0x000ee20000000a00 */
[----:B------:R-:W4:Y:S01]  /*4eb0*/  LDS.128 R16, [R16+0x100] ;  /* 0x0001000010107984 */ /* 0x000f220000000c00 */
[----:B-1----:R-:W-:Y:S01]  /*4ec0*/  ISETP.NE.AND P1, PT, R73, 0x1, PT ;  /* 0x000000014900780c */ /* 0x002fe20003f25270 */
[----:B--2---:R-:W-:Y:S01]  /*4ed0*/  VIADD R0, R0, 0x80 ;  /* 0x0000008000007836 */ /* 0x004fe20000000000 */
[----:B------:R-:W-:Y:S04]  /*4ee0*/  ISETP.GE.AND P0, PT, R72, 0x1, PT ;  /* 0x000000014800780c */ /* 0x000fe80003f06270 */
[----:B------:R-:W1:Y:S01]  /*4ef0*/  LDC.64 R10, c[0x0][0xb18] ;  /* 0x0002c600ff0a7b82 */ /* 0x000e620000000a00 */
[----:B------:R-:W-:Y:S01]  /*4f00*/  PRMT R0, RZ, 0x654, R0 ;  /* 0x00000654ff007816 */ /* 0x000fe20000000000 */
[----:B------:R-:W-:Y:S01]  /*4f10*/  @!PT LDS RZ, [RZ] ;  /* 0x00000000fffff984 */ /* 0x000fe20000000800 */
[----:B------:R-:W-:Y:S01]  /*4f20*/  @!PT LDS RZ, [RZ] ;  /* 0x00000000fffff984 */ /* 0x000fe20000000800 */
[----:B------:R-:W-:Y:S01]  /*4f30*/  @!PT LDS RZ, [RZ] ;  /* 0x00000000fffff984 */ /* 0x000fe20000000800 */
[----:B------:R-:W-:Y:S01]  /*4f40*/  @!PT LDS RZ, [RZ] ;  /* 0x00000000fffff984 */ /* 0x000fe20000000800 */
[----:B------:R2:W-:Y:S06]  /*4f50*/  MEMBAR.ALL.CTA ;  /* 0x0000000000007992 */ /* 0x0005ec0000008000 */
[----:B--2---:R-:W2:Y:S01]  /*4f60*/  FENCE.VIEW.ASYNC.S ;  /* 0x00000000000073c6 */ /* 0x004ea20000000000 */
[----:B------:R-:W1:Y:S08]  /*4f70*/  @!P1 LDC R14, c[0x0][0xb20] ;  /* 0x0002c800ff0e9b82 */ /* 0x000e700000000800 */
[----:B------:R-:W1:Y:S01]  /*4f80*/  @!P1 LDC R9, c[0x0][0xb0c] ;  /* 0x0002c300ff099b82 */ /* 0x000e620000000800 */
[----:B--2---:R2:W-:Y:S01]  /*4f90*/  SYNCS.ARRIVE.TRANS64.RED.A1T0 RZ, [R0+URZ], RZ ;  /* 0x000000ff00ff79a7 */ /* 0x0045e200081004ff */
[----:B----4-:R-:W-:Y:S04]  /*4fa0*/  LOP3.LUT P4, RZ, R18, 0x1, RZ, 0xc0, !PT ;  /* 0x0000000112ff7812 */ /* 0x010fe8000788c0ff */
[----:B------:R-:W-:Y:S09]  /*4fb0*/  P2R R186, PR, RZ, 0x10 ;  /* 0x00000010ffba7803 */ /* 0x000ff20000000000 */
[----:B------:R-:W-:Y:S02]  /*4fc0*/  @P4 MOV R77, R16 ;  /* 0x00000010004d4202 */ /* 0x000fe40000000f00 */
[----:B------:R-:W-:Y:S01]  /*4fd0*/  @P4 LOP3.LUT R75, R17, 0xffff, RZ, 0xc0, !PT ;  /* 0x0000ffff114b4812 */ /* 0x000fe200078ec0ff */
[----:B--23--:R-:W-:Y:S06]  /*4fe0*/  @!P0 BRA `(.L_x_97) ;  /* 0x0000000000a48947 */ /* 0x00cfec0003800000 */
[----:B------:R-:W-:Y:S01]  /*4ff0*/  IMAD.HI.U32 R21, R174, R71, RZ ;  /* 0x00000047ae157227 */ /* 0x000fe200078e00ff */
[----:B------:R-:W-:Y:S02]  /*5000*/  ISETP.NE.AND P0, PT, R70, 0x1, PT ;  /* 0x000000014600780c */ /* 0x000fe40003f05270 */
[----:B------:R-:W-:Y:S01]  /*5010*/  ISETP.NE.AND P2, PT, R72, 0x1, PT ;  /* 0x000000014800780c */ /* 0x000fe20003f45270 */
[----:B------:R-:W-:Y:S01]  /*5020*/  IMAD.HI.U32 R20, R173, R158, RZ ;  /* 0x0000009ead147227 */ /* 0x000fe200078e00ff */
[----:B------:R-:W-:Y:S02]  /*5030*/  SHF.R.U32.HI R21, RZ, R172, R21 ;  /* 0x000000acff157219 */ /* 0x000fe40000011615 */
[----:B------:R-:W-:Y:S01]  /*5040*/  ISETP.NE.AND P3, PT, R74, 0x1, PT ;  /* 0x000000014a00780c */ /* 0x000fe20003f65270 */
[----:B------:R-:W-:Y:S01]  /*5050*/  IMAD.HI.U32 R24, R77, R158, RZ ;  /* 0x0000009e4d187227 */ /* 0x000fe200078e00ff */
[----:B------:R-:W-:Y:S02]  /*5060*/  SHF.R.U32.HI R20, RZ, R159, R20 ;  /* 0x0000009fff147219 */ /* 0x000fe40000011614 */
[----:B------:R-:W-:Y:S01]  /*5070*/  SEL R3, R174, R21, !P0 ;  /* 0x00000015ae037207 */ /* 0x000fe20004000000 */
[----:B------:R-:W-:Y:S01]  /*5080*/  IMAD.HI.U32 R21, R75, R71, RZ ;  /* 0x000000474b157227 */ /* 0x000fe200078e00ff */
[----:B------:R-:W-:Y:S02]  /*5090*/  SEL R7, R173, R20, !P3 ;  /* 0x00000014ad077207 */ /* 0x000fe40005800000 */
[----:B------:R-:W-:Y:S01]  /*50a0*/  SHF.R.U32.HI R24, RZ, R159, R24 ;  /* 0x0000009fff187219 */ /* 0x000fe20000011618 */
[-C--:B------:R-:W-:Y:S04]  /*50b0*/  IMAD.HI.U32 R20, R3, R68.reuse, RZ ;  /* 0x0000004403147227 */ /* 0x080fe800078e00ff */
[----:B------:R-:W-:Y:S01]  /*50c0*/  IMAD.HI.U32 R22, R7, R68, RZ ;  /* 0x0000004407167227 */ /* 0x000fe200078e00ff */
[-C--:B------:R-:W-:Y:S02]  /*50d0*/  @P2 SHF.R.U32.HI R3, RZ, R69.reuse, R20 ;  /* 0x00000045ff032219 */ /* 0x080fe40000011614 */
[----:B------:R-:W-:Y:S02]  /*50e0*/  SHF.R.U32.HI R20, RZ, R172, R21 ;  /* 0x000000acff147219 */ /* 0x000fe40000011615 */
[----:B------:R-:W-:Y:S01]  /*50f0*/  @P2 SHF.R.U32.HI R7, RZ, R69, R22 ;  /* 0x00000045ff072219 */ /* 0x000fe20000011616 */
[C---:B------:R-:W-:Y:S01]  /*5100*/  IMAD R2, R72.reuse, R3, RZ ;  /* 0x0000000348027224 */ /* 0x040fe200078e02ff */
[----:B------:R-:W-:Y:S02]  /*5110*/  SEL R5, R75, R20, !P0 ;  /* 0x000000144b057207 */ /* 0x000fe40004000000 */
[----:B------:R-:W-:Y:S01]  /*5120*/  SEL R3, R77, R24, !P3 ;  /* 0x000000184d037207 */ /* 0x000fe20005800000 */
[----:B------:R-:W-:Y:S01]  /*5130*/  IMAD R4, R72, R7, RZ ;  /* 0x0000000748047224 */ /* 0x000fe200078e02ff */
[C---:B------:R-:W-:Y:S01]  /*5140*/  ISETP.GE.AND P0, PT, R5.reuse, R2, PT ;  /* 0x000000020500720c */ /* 0x040fe20003f06270 */
[----:B------:R-:W-:Y:S03]  /*5150*/  IMAD.HI.U32 R6, R5, R68, RZ ;  /* 0x0000004405067227 */ /* 0x000fe600078e00ff */
[----:B------:R-:W-:Y:S01]  /*5160*/  ISETP.GE.OR P0, PT, R3, R4, P0 ;  /* 0x000000040300720c */ /* 0x000fe20000706670 */
[----:B------:R-:W-:Y:S01]  /*5170*/  IMAD.MOV R4, RZ, RZ, -R3 ;  /* 0x000000ffff047224 */ /* 0x000fe200078e0a03 */
[-C--:B------:R-:W-:Y:S03]  /*5180*/  SHF.R.U32.HI R6, RZ, R69.reuse, R6 ;  /* 0x00000045ff067219 */ /* 0x080fe60000011606 */
[----:B------:R-:W-:Y:S01]  /*5190*/  IMAD R77, R74, R4, R77 ;  /* 0x000000044a4d7224 */ /* 0x000fe200078e024d */
[----:B------:R-:W-:Y:S05]  /*51a0*/  SEL R15, R5, R6, !P2 ;  /* 0x00000006050f7207 */ /* 0x000fea0005000000 */
[----:B------:R-:W-:Y:S02]  /*51b0*/  IMAD.MOV R6, RZ, RZ, -R15 ;  /* 0x000000ffff067224 */ /* 0x000fe400078e0a0f */
[C---:B------:R-:W-:Y:S04]  /*51c0*/  @!P0 IMAD.HI.U32 R2, R3.reuse, R68, RZ ;  /* 0x0000004403028227 */ /* 0x040fe800078e00ff */
[----:B------:R-:W-:Y:S01]  /*51d0*/  IMAD R6, R72, R6, R5 ;  /* 0x0000000648067224 */ /* 0x000fe200078e0205 */
[----:B------:R-:W-:Y:S04]  /*51e0*/  @!P0 SHF.R.U32.HI R2, RZ, R69, R2 ;  /* 0x00000045ff028219 */ /* 0x000fe80000011602 */
[----:B------:R-:W-:Y:S02]  /*51f0*/  @!P0 SEL R0, R3, R2, !P2 ;  /* 0x0000000203008207 */ /* 0x000fe40005000000 */
[----:B------:R-:W-:Y:S02]  /*5200*/  IADD3 R2, PT, PT, -R5, RZ, RZ ;  /* 0x000000ff05027210 */ /* 0x000fe40007ffe1ff */
[----:B------:R-:W-:Y:S01]  /*5210*/  @!P0 IADD3 R8, PT, PT, R15, -R0, RZ ;  /* 0x800000000f088210 */ /* 0x000fe20007ffe0ff */
[----:B------:R-:W-:Y:S02]  /*5220*/  @!P0 IMAD R0, R7, R6, R0 ;  /* 0x0000000607008224 */ /* 0x000fe400078e0200 */
[----:B------:R-:W-:Y:S02]  /*5230*/  IMAD R75, R70, R2, R75 ;  /* 0x00000002464b7224 */ /* 0x000fe400078e024b */
[----:B------:R-:W-:Y:S02]  /*5240*/  @!P0 IMAD R5, R8, R72, R3 ;  /* 0x0000004808058224 */ /* 0x000fe400078e0203 */
[----:B------:R-:W-:Y:S04]  /*5250*/  @!P0 IMAD.MOV.U32 R3, RZ, RZ, R0 ;  /* 0x000000ffff038224 */ /* 0x000fe800078e0000 */
[----:B------:R-:W-:Y:S02]  /*5260*/  IMAD R77, R3, R74, R77 ;  /* 0x0000004a034d7224 */ /* 0x000fe400078e024d */
[----:B------:R-:W-:Y:S07]  /*5270*/  IMAD R75, R5, R70, R75 ;  /* 0x00000046054b7224 */ /* 0x000fee00078e024b */
.L_x_97:
[----:B------:R-:W-:Y:S01]  /*5280*/  @!P1 IMAD.HI.U32 R0, R77, R12, RZ ;  /* 0x0000000c4d009227 */ /* 0x000fe200078e00ff */
[----:B-1----:R-:W-:Y:S01]  /*5290*/  @!P1 ISETP.NE.AND P0, PT, R10, 0x1, PT ;  /* 0x000000010a00980c */ /* 0x002fe20003f05270 */
[----:B------:R-:W-:Y:S01]  /*52a0*/  ULOP3.LUT UP0, URZ, UR42, 0x1b0, URZ, 0xc0, !UPT ;  /* 0x000001b02aff7892 */ /* 0x000fe2000f80c0ff */
[----:B------:R-:W-:Y:S01]  /*52b0*/  @!P1 ISETP.NE.AND P2, PT, R9, 0x1, PT ;  /* 0x000000010900980c */ /* 0x000fe20003f45270 */
[----:B------:R-:W-:Y:S01]  /*52c0*/  @!P1 IMAD.HI.U32 R3, R75, R11, RZ ;  /* 0x0000000b4b039227 */ /* 0x000fe200078e00ff */
[----:B------:R-:W-:Y:S02]  /*52d0*/  @!P1 SHF.R.U32.HI R0, RZ, R13, R0 ;  /* 0x0000000dff009219 */ /* 0x000fe40000011600 */
[----:B------:R-:W-:Y:S01]  /*52e0*/  @P4 SHF.R.U32.HI R181, RZ, 0x10, R17 ;  /* 0x00000010ffb54819 */ /* 0x000fe20000011611 */
[----:B------:R-:W-:Y:S01]  /*52f0*/  VIADD R188, R188, 0x1 ;  /* 0x00000001bcbc7836 */ /* 0x000fe20000000000 */
[----:B------:R-:W-:Y:S02]  /*5300*/  @!P1 SHF.R.U32.HI R2, RZ, R14, R3 ;  /* 0x0000000eff029219 */ /* 0x000fe40000011603 */
[----:B------:R-:W-:Y:S02]  /*5310*/  @!P1 SEL R3, R77, R0, !P2 ;  /* 0x000000004d039207 */ /* 0x000fe40005000000 */
[----:B------:R-:W-:Y:S05]  /*5320*/  @!P1 SEL R2, R75, R2, !P0 ;  /* 0x000000024b029207 */ /* 0x000fea0004000000 */
[----:B------:R-:W-:Y:S02]  /*5330*/  @!P1 IMAD.IADD R0, R2, 0x1, -R3 ;  /* 0x0000000102009824 */ /* 0x000fe400078e0a03 */
[----:B------:R-:W-:Y:S02]  /*5340*/  @!P1 IMAD.IADD R2, R3, 0x1, -R2 ;  /* 0x0000000103029824 */ /* 0x000fe400078e0a02 */
[----:B------:R-:W-:Y:S02]  /*5350*/  @!P1 IMAD R77, R0, R9, R77 ;  /* 0x00000009004d9224 */ /* 0x000fe400078e024d */
[----:B------:R-:W-:Y:S01]  /*5360*/  @!P1 IMAD R75, R2, R10, R75 ;  /* 0x0000000a024b9224 */ /* 0x000fe200078e024b */
[----:B------:R-:W-:Y:S06]  /*5370*/  BRA.U !UP0, `(.L_x_98) ;  /* 0x0000000108407547 */ /* 0x000fec000b800000 */
[----:B------:R-:W1:Y:S01]  /*5380*/  LDCU.64 UR8, c[0x4][0x80] ;  /* 0x01001000ff0877ac */ /* 0x000e620008000a00 */
[----:B------:R-:W-:Y:S01]  /*5390*/  MOV R3, 0x0 ;  /* 0x0000000000037802 */ /* 0x000fe20000000f00 */
[----:B------:R-:W-:Y:S02]  /*53a0*/  HFMA2 R12, -RZ, RZ, 0, 5.9604644775390625e-08 ;  /* 0x00000001ff0c7431 */ /* 0x000fe400000001ff */
[----:B------:R-:W-:Y:S02]  /*53b0*/  IMAD.MOV.U32 R8, RZ, RZ, 0x70 ;  /* 0x00000070ff087424 */ /* 0x000fe400078e00ff */
[----:B------:R-:W-:Y:S01]  /*53c0*/  IMAD.MOV.U32 R13, RZ, RZ, RZ ;  /* 0x000000ffff0d7224 */ /* 0x000fe200078e00ff */
[----:B------:R-:W2:Y:S01]  /*53d0*/  LDCU.64 UR6, c[0x4][0x88] ;  /* 0x01001100ff0677ac */ /* 0x000ea20008000a00 */
[----:B------:R-:W3:Y:S01]  /*53e0*/  LDC.64 R2, c[0x4][R3] ;  /* 0x0100000003027b82 */ /* 0x000ee20000000a00 */
[----:B------:R-:W4:Y:S01]  /*53f0*/  LDCU.64 UR4, c[0x4][0x8] ;  /* 0x01000100ff0477ac */ /* 0x000f220008000a00 */
[----:B-1----:R-:W-:Y:S01]  /*5400*/  MOV R5, UR9 ;  /* 0x0000000900057c02 */ /* 0x002fe20008000f00 */
[----:B------:R-:W-:Y:S01]  /*5410*/  IMAD.U32 R4, RZ, RZ, UR8 ;  /* 0x00000008ff047e24 */ /* 0x000fe2000f8e00ff */
[----:B--2---:R-:W-:Y:S01]  /*5420*/  MOV R7, UR7 ;  /* 0x0000000700077c02 */ /* 0x004fe20008000f00 */
[----:B------:R-:W-:Y:S01]  /*5430*/  IMAD.U32 R6, RZ, RZ, UR6 ;  /* 0x00000006ff067e24 */ /* 0x000fe2000f8e00ff */
[----:B----4-:R-:W-:Y:S01]  /*5440*/  MOV R11, UR5 ;  /* 0x00000005000b7c02 */ /* 0x010fe20008000f00 */
[----:B------:R-:W-:Y:S02]  /*5450*/  IMAD.U32 R10, RZ, RZ, UR4 ;  /* 0x00000004ff0a7e24 */ /* 0x000fe4000f8e00ff */
[----:B------:R-:W-:Y:S07]  /*5460*/  LEPC R20, `(.L_x_98) ;  /* 0x000000001014794e */ /* 0x000fee0000000000 */
[----:B---3-5:R-:W-:Y:S05]  /*5470*/  CALL.ABS.NOINC R2 ;  /* 0x0000000002007343 */ /* 0x028fea0003c00000 */
.L_x_98:
[----:B------:R-:W-:Y:S01]  /*5480*/  LOP3.LUT P0, RZ, R185, 0x1b0, RZ, 0xc0, !PT ;  /* 0x000001b0b9ff7812 */ /* 0x000fe2000780c0ff */
[----:B------:R-:W-:Y:S11]  /*5490*/  BSSY.RECONVERGENT B6, `(.L_x_99) ;  /* 0x0000013000067945 */ /* 0x000ff60003800200 */
[----:B------:R-:W-:Y:S01]  /*54a0*/  @!UPT UIADD3 URZ, UPT, UPT, URZ, URZ, URZ ;  /* 0x000000fffffff290 */ /* 0x000fe2000fffe0ff */
[----:B------:R-:W-:Y:S05]  /*54b0*/  @!P0 BRA `(.L_x_100) ;  /* 0x0000000000408947 */ /* 0x000fea0003800000 */
        /* <DEDUP_REMOVED lines=16> */
.L_x_100:
[----:B------:R-:W-:Y:S05]  /*55c0*/  BSYNC.RECONVERGENT B6 ;  /* 0x0000000000067941 */ /* 0x000fea0003800200 */
.L_x_99:
[----:B------:R-:W-:Y:S01]  /*55d0*/  ISETP.NE.U32.AND P3, PT, R156, RZ, PT ;  /* 0x000000ff9c00720c */ /* 0x000fe20003f65070 */
[----:B------:R-:W-:Y:S01]  /*55e0*/  UISETP.NE.AND UP1, UPT, UR44, URZ, UPT ;  /* 0x000000ff2c00728c */ /* 0x000fe2000bf25270 */
[----:B------:R-:W-:Y:S02]  /*55f0*/  ISETP.NE.U32.AND P4, PT, R152, RZ, PT ;  /* 0x000000ff9800720c */ /* 0x000fe40003f85070 */
[----:B------:R-:W-:Y:S02]  /*5600*/  ISETP.NE.AND.EX P3, PT, R157, RZ, PT, P3 ;  /* 0x000000ff9d00720c */ /* 0x000fe40003f65330 */
[----:B------:R-:W-:Y:S02]  /*5610*/  PLOP3.LUT P1, PT, PT, PT, PT, 0x8, 0x80 ;  /* 0x000000000080781c */ /* 0x000fe40003f2e170 */
[----:B------:R-:W-:Y:S02]  /*5620*/  PLOP3.LUT P0, PT, PT, PT, UP1, 0x80, 0x8 ;  /* 0x000000000008781c */ /* 0x000fe40003f0f018 */
[----:B------:R-:W-:Y:S02]  /*5630*/  ISETP.NE.AND.EX P4, PT, R153, RZ, PT, P4 ;  /* 0x000000ff9900720c */ /* 0x000fe40003f85340 */
[----:B------:R-:W1:Y:S09]  /*5640*/  @UP1 LDCU.64 UR4, c[0x0][0x888] ;  /* 0x00011100ff0417ac */ /* 0x000e720008000a00 */
[----:B------:R-:W-:Y:S01]  /*5650*/  @P0 PLOP3.LUT P1, PT, P3, PT, PT, 0x80, 0x8 ;  /* 0x000000000008081c */ /* 0x000fe20001f2f070 */
[----:B-1----:R-:W-:Y:S04]  /*5660*/  @UP1 UISETP.NE.U32.AND UP0, UPT, UR4, URZ, UPT ;  /* 0x000000ff0400128c */ /* 0x002fe8000bf05070 */
[----:B------:R-:W-:Y:S04]  /*5670*/  @UP1 UISETP.NE.AND.EX UP0, UPT, UR5, URZ, UPT, UP0 ;  /* 0x000000ff0500128c */ /* 0x000fe8000bf05300 */
[----:B------:R-:W-:Y:S01]  /*5680*/  @UP1 USEL UR4, URZ, 0xffffffff, UP0 ;  /* 0xffffffffff041887 */ /* 0x000fe20008000000 */
[----:B------:R-:W-:Y:S11]  /*5690*/  @!P3 BRA `(.L_x_101) ;  /* 0x00000000002cb947 */ /* 0x000ff60003800000 */
[----:B------:R-:W-:Y:S01]  /*56a0*/  ISETP.NE.U32.AND P2, PT, R154, RZ, PT ;  /* 0x000000ff9a00720c */ /* 0x000fe20003f45070 */
[----:B------:R-:W-:Y:S03]  /*56b0*/  IMAD.MOV.U32 R167, RZ, RZ, 0x1 ;  /* 0x00000001ffa77424 */ /* 0x000fe600078e00ff */
[----:B------:R-:W-:Y:S11]  /*56c0*/  ISETP.NE.AND.EX P2, PT, R155, RZ, PT, P2 ;  /* 0x000000ff9b00720c */ /* 0x000ff60003f45320 */
[----:B------:R-:W-:Y:S02]  /*56d0*/  @!UPT UIADD3 URZ, UPT, UPT, URZ, URZ, URZ ;  /* 0x000000fffffff290 */ /* 0x000fe4000fffe0ff */
[----:B------:R-:W1:Y:S01]  /*56e0*/  @P2 LDC.64 R2, c[0x0][0x888] ;  /* 0x00022200ff022b82 */ /* 0x000e620000000a00 */
[----:B------:R-:W-:Y:S04]  /*56f0*/  @P2 IMAD R0, R156, UR36, RZ ;  /* 0x000000249c002c24 */ /* 0x000fe8000f8e02ff */
[----:B-1----:R-:W-:Y:S04]  /*5700*/  @P2 IMAD.WIDE R2, R0, 0x4, R2 ;  /* 0x0000000400022825 */ /* 0x002fe800078e0202 */
[----:B------:R-:W-:Y:S01]  /*5710*/  HFMA2 R0, -RZ, RZ, 0, 5.9604644775390625e-08 ;  /* 0x00000001ff007431 */ /* 0x000fe200000001ff */
[----:B-----5:R1:W5:Y:S04]  /*5720*/  @P2 LDG.E R80, desc[UR40][R2.64] ;  /* 0x0000002802502981 */ /* 0x020368000c1e1900 */
[----:B------:R-:W-:Y:S01]  /*5730*/  @!P2 PRMT R167, R0, 0x7610, R167 ;  /* 0x0000761000a7a816 */ /* 0x000fe200000000a7 */
[----:B-1----:R-:W2:Y:S06]  /*5740*/  @!P2 LDC R80, c[0x0][0x880] ;  /* 0x00022000ff50ab82 */ /* 0x002eac0000000800 */
.L_x_101:
[----:B------:R-:W-:Y:S05]  /*5750*/  @!P4 BRA `(.L_x_102) ;  /* 0x000000000020c947 */ /* 0x000fea0003800000 */
[----:B------:R-:W-:Y:S04]  /*5760*/  ISETP.NE.U32.AND P2, PT, R146, RZ, PT ;  /* 0x000000ff9200720c */ /* 0x000fe80003f45070 */
[----:B------:R-:W-:Y:S11]  /*5770*/  ISETP.NE.AND.EX P2, PT, R147, RZ, PT, P2 ;  /* 0x000000ff9300720c */ /* 0x000ff60003f45320 */
[----:B------:R-:W-:Y:S02]  /*5780*/  @!UPT UIADD3 URZ, UPT, UPT, URZ, URZ, URZ ;  /* 0x000000fffffff290 */ /* 0x000fe4000fffe0ff */
[----:B------:R-:W1:Y:S01]  /*5790*/  @P2 LDC.64 R2, c[0x0][0x8a8] ;  /* 0x00022a00ff022b82 */ /* 0x000e620000000a00 */
[----:B------:R-:W-:Y:S04]  /*57a0*/  @P2 IMAD R0, R152, UR36, RZ ;  /* 0x0000002498002c24 */ /* 0x000fe8000f8e02ff */
[----:B-1----:R-:W-:Y:S05]  /*57b0*/  @P2 IMAD.WIDE R2, R0, 0x4, R2 ;  /* 0x0000000400022825 */ /* 0x002fea00078e0202 */
[----:B-----5:R1:W5:Y:S02]  /*57c0*/  @P2 LDG.E R78, desc[UR40][R2.64] ;  /* 0x00000028024e2981 */ /* 0x020364000c1e1900 */
[----:B-1----:R-:W3:Y:S02]  /*57d0*/  @!P2 LDC R78, c[0x0][0x8a0] ;  /* 0x00022800ff4eab82 */ /* 0x002ee40000000800 */
.L_x_102:
[----:B--2--5:R-:W-:Y:S01]  /*57e0*/  @P0 ISETP.NE.AND P4, PT, R80, RZ, PT ;  /* 0x000000ff5000020c */ /* 0x024fe20003f85270 */
[----:B------:R-:W-:Y:S01]  /*57f0*/  IMAD.U32 R0, RZ, RZ, UR4 ;  /* 0x00000004ff007e24 */ /* 0x000fe2000f8e00ff */
[----:B------:R-:W-:Y:S01]  /*5800*/  @P0 LOP3.LUT P2, RZ, R167, 0xff, RZ, 0xc0, !PT ;  /* 0x000000ffa7ff0812 */ /* 0x000fe2000784c0ff */
[----:B------:R-:W-:Y:S01]  /*5810*/  BSSY B1, `(.L_x_103) ;  /* 0x000003d000017945 */ /* 0x000fe20003800000 */
[----:B------:R-:W-:Y:S01]  /*5820*/  @P0 SEL R3, RZ, 0xffffffff, P4 ;  /* 0xffffffffff030807 */ /* 0x000fe20002000000 */
[C---:B------:R-:W-:Y:S01]  /*5830*/  IMAD R64, R76.reuse, 0x40, R79 ;  /* 0x000000404c407824 */ /* 0x040fe200078e024f */
[----:B------:R-:W-:Y:S02]  /*5840*/  LEA R187, R76, UR43, 0x3 ;  /* 0x0000002b4cbb7c11 */ /* 0x000fe4000f8e18ff */
[----:B------:R-:W-:Y:S02]  /*5850*/  CS2R R98, SRZ ;  /* 0x0000000000627805 */ /* 0x000fe4000001ff00 */
[----:B------:R-:W-:Y:S02]  /*5860*/  @P1 SEL R3, R0, R3, !P2 ;  /* 0x0000000300031207 */ /* 0x000fe40005000000 */
[----:B------:R-:W-:Y:S02]  /*5870*/  CS2R R96, SRZ ;  /* 0x0000000000607805 */ /* 0x000fe4000001ff00 */
[----:B------:R-:W-:Y:S02]  /*5880*/  SHF.L.U32 R2, R184, 0x1f, RZ ;  /* 0x0000001fb8027819 */ /* 0x000fe400000006ff */
[----:B------:R-:W-:Y:S02]  /*5890*/  CS2R R94, SRZ ;  /* 0x00000000005e7805 */ /* 0x000fe4000001ff00 */
[----:B------:R-:W-:Y:S02]  /*58a0*/  @P0 LOP3.LUT R3, R3, 0x1, RZ, 0xc0, !PT ;  /* 0x0000000103030812 */ /* 0x000fe400078ec0ff */
[----:B------:R-:W-:Y:S02]  /*58b0*/  CS2R R92, SRZ ;  /* 0x00000000005c7805 */ /* 0x000fe4000001ff00 */
[----:B------:R-:W-:Y:S02]  /*58c0*/  PLOP3.LUT P5, PT, PT, PT, PT, 0x8, 0x80 ;  /* 0x000000000080781c */ /* 0x000fe40003fae170 */
[----:B------:R-:W-:Y:S02]  /*58d0*/  CS2R R90, SRZ ;  /* 0x00000000005a7805 */ /* 0x000fe4000001ff00 */
[----:B------:R-:W-:Y:S02]  /*58e0*/  ISETP.NE.U32.OR P1, PT, R3, 0x1, !P0 ;  /* 0x000000010300780c */ /* 0x000fe40004725470 */
[----:B------:R-:W-:Y:S02]  /*58f0*/  CS2R R88, SRZ ;  /* 0x0000000000587805 */ /* 0x000fe4000001ff00 */
[----:B------:R-:W-:Y:S02]  /*5900*/  CS2R R86, SRZ ;  /* 0x0000000000567805 */ /* 0x000fe4000001ff00 */
[----:B------:R-:W-:Y:S07]  /*5910*/  CS2R R84, SRZ ;  /* 0x0000000000547805 */ /* 0x000fee000001ff00 */
[----:B------:R-:W-:Y:S04]  /*5920*/  @P1 SHF.L.U32 R4, R182, 0x1f, RZ ;  /* 0x0000001fb6041819 */ /* 0x000fe800000006ff */
[----:B------:R-:W1:Y:S01]  /*5930*/  @P1 SYNCS.PHASECHK.TRANS64.TRYWAIT P0, [UR43+0x50], R4 ;  /* 0x00005004ff0015a7 */ /* 0x000e62000800112b */
[----:B------:R2:W4:Y:S01]  /*5940*/  SYNCS.PHASECHK.TRANS64.TRYWAIT P4, [R187+URZ+0x90], R2 ;  /* 0x00009002bb0075a7 */ /* 0x00052200080811ff */
[----:B-1----:R-:W-:Y:S01]  /*5950*/  @P1 PLOP3.LUT P5, PT, P0, PT, PT, 0x8, 0x80 ;  /* 0x000000000080181c */ /* 0x002fe200007ae170 */
[----:B------:R-:W-:Y:S01]  /*5960*/  @!UPT UIADD3 URZ, UPT, UPT, URZ, URZ, URZ ;  /* 0x000000fffffff290 */ /* 0x000fe2000fffe0ff */
[----:B--2-4-:R-:W-:Y:S11]  /*5970*/  @!P1 BRA `(.L_x_104) ;  /* 0x0000000000989947 */ /* 0x014ff60003800000 */
[----:B------:R-:W-:Y:S01]  /*5980*/  ISETP.NE.U32.AND P0, PT, RZ, UR38, PT ;  /* 0x00000026ff007c0c */ /* 0x000fe2000bf05070 */
[----:B------:R-:W-:Y:S01]  /*5990*/  BSSY B0, `(.L_x_105) ;  /* 0x0000016000007945 */ /* 0x000fe20003800000 */
[----:B------:R-:W-:Y:S02]  /*59a0*/  ISETP.NE.AND P2, PT, R80, RZ, PT ;  /* 0x000000ff5000720c */ /* 0x000fe40003f45270 */
[----:B------:R-:W-:Y:S02]  /*59b0*/  CS2R R86, SRZ ;  /* 0x0000000000567805 */ /* 0x000fe4000001ff00 */
[----:B------:R-:W-:Y:S02]  /*59c0*/  ISETP.NE.AND.EX P0, PT, RZ, UR39, PT, P0 ;  /* 0x00000027ff007c0c */ /* 0x000fe4000bf05300 */
[----:B------:R-:W-:Y:S02]  /*59d0*/  CS2R R84, SRZ ;  /* 0x0000000000547805 */ /* 0x000fe4000001ff00 */
[----:B------:R-:W-:Y:S02]  /*59e0*/  LOP3.LUT P1, RZ, R167, 0xff, RZ, 0xc0, !PT ;  /* 0x000000ffa7ff7812 */ /* 0x000fe4000782c0ff */
[----:B------:R-:W-:Y:S02]  /*59f0*/  CS2R R90, SRZ ;  /* 0x00000000005a7805 */ /* 0x000fe4000001ff00 */
[----:B------:R-:W-:Y:S02]  /*5a00*/  SEL R0, RZ, 0xffffffff, P2 ;  /* 0xffffffffff007807 */ /* 0x000fe40001000000 */
[----:B------:R-:W-:Y:S02]  /*5a10*/  CS2R R88, SRZ ;  /* 0x0000000000587805 */ /* 0x000fe4000001ff00 */
[----:B------:R-:W-:Y:S02]  /*5a20*/  SEL R3, RZ, 0xffffffff, P0 ;  /* 0xffffffffff037807 */ /* 0x000fe40000000000 */
[----:B------:R-:W-:Y:S02]  /*5a30*/  CS2R R94, SRZ ;  /* 0x00000000005e7805 */ /* 0x000fe4000001ff00 */
[----:B------:R-:W-:Y:S02]  /*5a40*/  CS2R R92, SRZ ;  /* 0x00000000005c7805 */ /* 0x000fe4000001ff00 */
[----:B------:R-:W-:Y:S02]  /*5a50*/  CS2R R98, SRZ ;  /* 0x0000000000627805 */ /* 0x000fe4000001ff00 */
[----:B------:R-:W-:Y:S02]  /*5a60*/  @P3 SEL R0, R3, R0, !P1 ;  /* 0x0000000003003207 */ /* 0x000fe40004800000 */
[----:B------:R-:W-:Y:S02]  /*5a70*/  CS2R R96, SRZ ;  /* 0x0000000000607805 */ /* 0x000fe4000001ff00 */
[----:B------:R-:W-:Y:S04]  /*5a80*/  LOP3.LUT R0, R0, 0x1, RZ, 0xc0, !PT ;  /* 0x0000000100007812 */ /* 0x000fe800078ec0ff */
[----:B------:R-:W-:Y:S01]  /*5a90*/  ISETP.NE.U32.AND P0, PT, R0, 0x1, PT ;  /* 0x000000010000780c */ /* 0x000fe20003f05070 */
[----:B------:R-:W-:Y:S01]  /*5aa0*/  @!UPT UIADD3 URZ, UPT, UPT, URZ, URZ, URZ ;  /* 0x000000fffffff290 */ /* 0x000fe2000fffe0ff */
[----:B------:R-:W-:Y:S11]  /*5ab0*/  @!P5 BRA `(.L_x_106) ;  /* 0x00000000000cd947 */ /* 0x000ff60003800000 */
[----:B------:R-:W-:Y:S04]  /*5ac0*/  SHF.L.U32 R3, R182, 0x1f, RZ ;  /* 0x0000001fb6037819 */ /* 0x000fe800000006ff */
[----:B------:R-:W1:Y:S02]  /*5ad0*/  SYNCS.PHASECHK.TRANS64.TRYWAIT P1, [UR43+0x50], R3 ;  /* 0x00005003ff0075a7 */ /* 0x000e64000802112b */
[----:B-1----:R-:W-:Y:S05]  /*5ae0*/  @!P1 BRA `(.L_x_107) ;  /* 0x0000002000009947 */ /* 0x002fea0003800000 */
.L_x_106:
[----:B------:R-:W-:Y:S05]  /*5af0*/  BSYNC B0 ;  /* 0x0000000000007941 */ /* 0x000fea0003800000 */
.L_x_105:
[----:B------:R2:W4:Y:S01]  /*5b00*/  @P0 LDS.128 R84, [R179+UR43+0x200] ;  /* 0x0002002bb3540984 */ /* 0x0005220008000c00 */
[----:B------:R-:W-:Y:S01]  /*5b10*/  UIADD3 UR4, UPT, UPT, UR43, 0x58, URZ ;  /* 0x000000582b047890 */ /* 0x000fe2000fffe0ff */
[----:B------:R-:W-:Y:S02]  /*5b20*/  LOP3.LUT R182, R182, 0x1, RZ, 0x3c, !PT ;  /* 0x00000001b6b67812 */ /* 0x000fe400078e3cff */
[----:B------:R2:W1:Y:S01]  /*5b30*/  @P0 LDS.128 R88, [R178+0x200] ;  /* 0x00020000b2580984 */ /* 0x0004620000000c00 */
[----:B------:R-:W-:Y:S03]  /*5b40*/  UPRMT UR4, UR37, 0x654, UR4 ;  /* 0x0000065425047896 */ /* 0x000fe60008000004 */
[----:B------:R2:W1:Y:S04]  /*5b50*/  @P0 LDS.128 R92, [R177+0x200] ;  /* 0x00020000b15c0984 */ /* 0x0004680000000c00 */
[----:B------:R2:W1:Y:S01]  /*5b60*/  @P0 LDS.128 R96, [R176+0x200] ;  /* 0x00020000b0600984 */ /* 0x0004620000000c00 */
[----:B------:R-:W-:Y:S01]  /*5b70*/  @!PT LDS RZ, [RZ] ;  /* 0x00000000fffff984 */ /* 0x000fe20000000800 */
[----:B------:R-:W-:Y:S01]  /*5b80*/  @!PT LDS RZ, [RZ] ;  /* 0x00000000fffff984 */ /* 0x000fe20000000800 */
[----:B------:R-:W-:Y:S01]  /*5b90*/  @!PT LDS RZ, [RZ] ;  /* 0x00000000fffff984 */ /* 0x000fe20000000800 */
[----:B------:R-:W-:Y:S01]  /*5ba0*/  @!PT LDS RZ, [RZ] ;  /* 0x00000000fffff984 */ /* 0x000fe20000000800 */
[----:B------:R5:W-:Y:S06]  /*5bb0*/  MEMBAR.ALL.CTA ;  /* 0x0000000000007992 */ /* 0x000bec0000008000 */
[----:B-----5:R-:W5:Y:S02]  /*5bc0*/  FENCE.VIEW.ASYNC.S ;  /* 0x00000000000073c6 */ /* 0x020f640000000000 */
[----:B-----5:R-:W-:Y:S01]  /*5bd0*/  SYNCS.ARRIVE.TRANS64.RED.A1T0 RZ, [UR4], RZ ;  /* 0x000000ffffff79a7 */ /* 0x020fe20008100404 */
.L_x_104:
[----:B------:R-:W-:Y:S05]  /*5be0*/  BSYNC B1 ;  /* 0x0000000000017941 */ /* 0x000fea0003800000 */
.L_x_103:
[----:B-1----:R-:W-:Y:S04]  /*5bf0*/  SHF.R.U32.HI R3, RZ, 0x15, R64 ;  /* 0x00000015ff037819 */ /* 0x002fe80000011640 */
[----:B------:R-:W-:Y:S01]  /*5c00*/  LOP3.LUT P0, RZ, R3, 0x3, R180, 0x48, !PT ;  /* 0x0000000303ff7812 */ /* 0x000fe200078048b4 */
[----:B------:R-:W-:Y:S01]  /*5c10*/  @!UPT UIADD3 URZ, UPT, UPT, URZ, URZ, URZ ;  /* 0x000000fffffff290 */ /* 0x000fe2000fffe0ff */
[----:B------:R-:W-:Y:S11]  /*5c20*/  @P4 BRA `(.L_x_108) ;  /* 0x0000000000084947 */ /* 0x000ff60003800000 */
[----:B------:R-:W1:Y:S02]  /*5c30*/  SYNCS.PHASECHK.TRANS64.TRYWAIT P1, [R187+URZ+0x90], R2 ;  /* 0x00009002bb0075a7 */ /* 0x000e6400080211ff */
[----:B-1----:R-:W-:Y:S05]  /*5c40*/  @!P1 BRA `(.L_x_109) ;  /* 0x0000001c00c09947 */ /* 0x002fea0003800000 */
.L_x_108:
[----:B------:R-:W-:Y:S05]  /*5c50*/  @!P0 BRA `(.L_x_110) ;  /* 0x0000000000408947 */ /* 0x000fea0003800000 */
[----:B------:R-:W1:Y:S01]  /*5c60*/  LDCU.64 UR8, c[0x4][0x70] ;  /* 0x01000e00ff0877ac */ /* 0x000e620008000a00 */
[----:B------:R-:W-:Y:S01]  /*5c70*/  MOV R3, 0x0 ;  /* 0x0000000000037802 */ /* 0x000fe20000000f00 */
[----:B------:R-:W-:Y:S02]  /*5c80*/  HFMA2 R12, -RZ, RZ, 0, 5.9604644775390625e-08 ;  /* 0x00000001ff0c7431 */ /* 0x000fe400000001ff */
[----:B------:R-:W-:Y:S02]  /*5c90*/  IMAD.MOV.U32 R8, RZ, RZ, 0x192 ;  /* 0x00000192ff087424 */ /* 0x000fe400078e00ff */
[----:B------:R-:W-:Y:S01]  /*5ca0*/  IMAD.MOV.U32 R13, RZ, RZ, RZ ;  /* 0x000000ffff0d7224 */ /* 0x000fe200078e00ff */
[----:B------:R-:W5:Y:S01]  /*5cb0*/  LDCU.64 UR6, c[0x4][0x78] ;  /* 0x01000f00ff0677ac */ /* 0x000f620008000a00 */
[----:B------:R-:W2:Y:S01]  /*5cc0*/  LDC.64 R2, c[0x4][R3] ;  /* 0x0100000003027b82 */ /* 0x000ea20000000a00 */
[----:B------:R-:W3:Y:S01]  /*5cd0*/  LDCU.64 UR4, c[0x4][0x10] ;  /* 0x01000200ff0477ac */ /* 0x000ee20008000a00 */
[----:B-1----:R-:W-:Y:S01]  /*5ce0*/  MOV R5, UR9 ;  /* 0x0000000900057c02 */ /* 0x002fe20008000f00 */
[----:B------:R-:W-:Y:S01]  /*5cf0*/  IMAD.U32 R4, RZ, RZ, UR8 ;  /* 0x00000008ff047e24 */ /* 0x000fe2000f8e00ff */
[----:B-----5:R-:W-:Y:S01]  /*5d00*/  MOV R7, UR7 ;  /* 0x0000000700077c02 */ /* 0x020fe20008000f00 */
[----:B------:R-:W-:Y:S01]  /*5d10*/  IMAD.U32 R6, RZ, RZ, UR6 ;  /* 0x00000006ff067e24 */ /* 0x000fe2000f8e00ff */
[----:B---3--:R-:W-:Y:S01]  /*5d20*/  MOV R11, UR5 ;  /* 0x00000005000b7c02 */ /* 0x008fe20008000f00 */
[----:B------:R-:W-:Y:S02]  /*5d30*/  IMAD.U32 R10, RZ, RZ, UR4 ;  /* 0x00000004ff0a7e24 */ /* 0x000fe4000f8e00ff */
[----:B------:R-:W-:Y:S07]  /*5d40*/  LEPC R20, `(.L_x_110) ;  /* 0x000000001014794e */ /* 0x000fee0000000000 */
[----:B--2-4-:R-:W-:Y:S05]  /*5d50*/  CALL.ABS.NOINC R2 ;  /* 0x0000000002007343 */ /* 0x014fea0003c00000 */
.L_x_110:
[----:B------:R-:W-:Y:S01]  /*5d60*/  LOP3.LUT P0, RZ, R175, 0x60, RZ, 0xc0, !PT ;  /* 0x00000060afff7812 */ /* 0x000fe2000780c0ff */
[----:B------:R-:W-:Y:S05]  /*5d70*/  WARPSYNC.ALL ;  /* 0x0000000000007948 */ /* 0x000fea0003800000 */
[----:B------:R-:W-:Y:S01]  /*5d80*/  R2UR UR4, R64 ;  /* 0x00000000400472ca */ /* 0x000fe200000e0000 */
[----:B----4-:R-:W-:Y:S01]  /*5d90*/  IMAD.U32 R140, R86, 0x10000, RZ ;  /* 0x00010000568c7824 */ /* 0x010fe200078e00ff */
[C---:B------:R-:W-:Y:S01]  /*5da0*/  SHF.L.U32 R83, R84.reuse, 0x10, RZ ;  /* 0x0000001054537819 */ /* 0x040fe200000006ff */
[----:B------:R-:W-:Y:S01]  /*5db0*/  IMAD.U32 R125, R91, 0x10000, RZ ;  /* 0x000100005b7d7824 */ /* 0x000fe200078e00ff */
[----:B------:R-:W-:Y:S01]  /*5dc0*/  PRMT R81, R84, 0x8880, RZ ;  /* 0x0000888054517816 */ /* 0x000fe200000000ff */
[----:B------:R-:W-:Y:S01]  /*5dd0*/  IMAD.U32 R114, R96, 0x10000, RZ ;  /* 0x0001000060727824 */ /* 0x000fe200078e00ff */
[----:B------:R-:W-:Y:S01]  /*5de0*/  SHF.L.U32 R82, R84, 0x8, RZ ;  /* 0x0000000854527819 */ /* 0x000fe200000006ff */
[----:B------:R-:W-:Y:S01]  /*5df0*/  IMAD.SHL.U32 R133, R88, 0x100, RZ ;  /* 0x0000010058857824 */ /* 0x000fe200078e00ff */
[----:B------:R-:W-:Y:S01]  /*5e00*/  SHF.R.S32.HI R83, RZ, 0x18, R83 ;  /* 0x00000018ff537819 */ /* 0x000fe20000011453 */
[----:B------:R-:W-:Y:S01]  /*5e10*/  IMAD.SHL.U32 R118, R93, 0x100, RZ ;  /* 0x000001005d767824 */ /* 0x000fe200078e00ff */
[----:B------:R-:W-:Y:S01]  /*5e20*/  PRMT R144, R85, 0x8880, RZ ;  /* 0x0000888055907816 */ /* 0x000fe200000000ff */
[----:B------:R-:W-:Y:S01]  /*5e30*/  IMAD.SHL.U32 R103, R98, 0x100, RZ ;  /* 0x0000010062677824 */ /* 0x000fe200078e00ff */
[----:B------:R-:W-:Y:S01]  /*5e40*/  SHF.R.S32.HI R82, RZ, 0x18, R82 ;  /* 0x00000018ff527819 */ /* 0x000fe20000011452 */
[----:B------:R-:W1:Y:S01]  /*5e50*/  LDTM.x64 R4, tmem[UR4] ;  /* 0x00000004000479ee */ /* 0x000e620008340000 */
[----:B------:R-:W-:Y:S01]  /*5e60*/  SHF.R.S32.HI R84, RZ, 0x18, R84 ;  /* 0x00000018ff547819 */ /* 0x000fe20000011454 */
[----:B------:R-:W-:Y:S01]  /*5e70*/  NOP ;  /* 0x0000000000007918 */ /* 0x000fe20000000000 */
[----:B------:R-:W-:Y:S01]  /*5e80*/  IADD3 R187, PT, PT, R187, 0xb0, RZ ;  /* 0x000000b0bbbb7810 */ /* 0x000fe20007ffe0ff */
[----:B------:R-:W-:Y:S01]  /*5e90*/  BSSY.RECONVERGENT B0, `(.L_x_111) ;  /* 0x000011f000007945 */ /* 0x000fe20003800200 */
[----:B------:R-:W-:Y:S02]  /*5ea0*/  SHF.L.U32 R143, R85, 0x10, RZ ;  /* 0x00000010558f7819 */ /* 0x000fe400000006ff */
[----:B------:R-:W-:Y:S02]  /*5eb0*/  LOP3.LUT R187, R187, 0xfefffff8, RZ, 0xc0, !PT ;  /* 0xfefffff8bbbb7812 */ /* 0x000fe400078ec0ff */
[----:B------:R-:W-:Y:S02]  /*5ec0*/  PRMT R141, R86, 0x8880, RZ ;  /* 0x00008880568d7816 */ /* 0x000fe400000000ff */
[----:B-1----:R1:W-:Y:S01]  /*5ed0*/  SYNCS.ARRIVE.TRANS64.RED.A1T0 RZ, [R187+URZ], RZ ;  /* 0x000000ffbbff79a7 */ /* 0x0023e200081004ff */
[C---:B------:R-:W-:Y:S02]  /*5ee0*/  PRMT R138, R87.reuse, 0x8880, RZ ;  /* 0x00008880578a7816 */ /* 0x040fe400000000ff */
[----:B------:R-:W-:Y:S02]  /*5ef0*/  SHF.L.U32 R137, R87, 0x10, RZ ;  /* 0x0000001057897819 */ /* 0x000fe400000006ff */
[C---:B------:R-:W-:Y:S02]  /*5f00*/  PRMT R135, R88.reuse, 0x8880, RZ ;  /* 0x0000888058877816 */ /* 0x040fe400000000ff */
[----:B------:R-:W-:Y:S02]  /*5f10*/  SHF.L.U32 R134, R88, 0x10, RZ ;  /* 0x0000001058867819 */ /* 0x000fe400000006ff */
[C---:B------:R-:W-:Y:S02]  /*5f20*/  PRMT R132, R89.reuse, 0x8880, RZ ;  /* 0x0000888059847816 */ /* 0x040fe400000000ff */
[----:B------:R-:W-:Y:S01]  /*5f30*/  SHF.R.S32.HI R88, RZ, 0x18, R88 ;  /* 0x00000018ff587819 */ /* 0x000fe20000011458 */
[C---:B---3--:R-:W-:Y:S01]  /*5f40*/  IMAD R0, R78.reuse, R4, RZ ;  /* 0x000000044e007224 */ /* 0x048fe200078e02ff */
[----:B------:R-:W-:Y:S01]  /*5f50*/  SHF.L.U32 R131, R89, 0x10, RZ ;  /* 0x0000001059837819 */ /* 0x000fe200000006ff */
[----:B------:R-:W-:Y:S01]  /*5f60*/  IMAD R2, R78, R5, RZ ;  /* 0x000000054e027224 */ /* 0x000fe200078e02ff */
[----:B------:R-:W-:Y:S01]  /*5f70*/  PRMT R129, R90, 0x8880, RZ ;  /* 0x000088805a817816 */ /* 0x000fe200000000ff */
[----:B------:R-:W-:Y:S01]  /*5f80*/  IMAD R3, R78, R6, RZ ;  /* 0x000000064e037224 */ /* 0x000fe200078e02ff */
[----:B------:R-:W-:Y:S01]  /*5f90*/  SHF.L.U32 R128, R90, 0x10, RZ ;  /* 0x000000105a807819 */ /* 0x000fe200000006ff */
[----:B------:R-:W-:Y:S01]  /*5fa0*/  IMAD R0, R81, R80, R0 ;  /* 0x0000005051007224 */ /* 0x000fe200078e0200 */
[----:B------:R-:W-:Y:S01]  /*5fb0*/  MOV R81, R144 ;  /* 0x0000009000517202 */ /* 0x000fe20000000f00 */
[----:B------:R-:W-:Y:S01]  /*5fc0*/  IMAD R7, R78, R7, RZ ;  /* 0x000000074e077224 */ /* 0x000fe200078e02ff */
[----:B------:R-:W-:Y:S01]  /*5fd0*/  PRMT R126, R91, 0x8880, RZ ;  /* 0x000088805b7e7816 */ /* 0x000fe200000000ff */
[-C--:B------:R-:W-:Y:S01]  /*5fe0*/  IMAD R2, R83, R80.reuse, R2 ;  /* 0x0000005053027224 */ /* 0x080fe200078e0202 */
[----:B------:R-:W-:Y:S01]  /*5ff0*/  PRMT R123, R92, 0x8880, RZ ;  /* 0x000088805c7b7816 */ /* 0x000fe200000000ff */
[----:B------:R-:W-:Y:S01]  /*6000*/  IMAD R3, R82, R80, R3 ;  /* 0x0000005052037224 */ /* 0x000fe200078e0203 */
[----:B------:R-:W-:Y:S01]  /*6010*/  SHF.R.S32.HI R82, RZ, 0x18, R143 ;  /* 0x00000018ff527819 */ /* 0x000fe2000001148f */
[----:B------:R-:W-:Y:S01]  /*6020*/  IMAD R8, R78, R8, RZ ;  /* 0x000000084e087224 */ /* 0x000fe200078e02ff */
[----:B------:R-:W-:Y:S01]  /*6030*/  SHF.L.U32 R122, R92, 0x10, RZ ;  /* 0x000000105c7a7819 */ /* 0x000fe200000006ff */
[----:B------:R-:W-:Y:S01]  /*6040*/  IMAD R7, R84, R80, R7 ;  /* 0x0000005054077224 */ /* 0x000fe200078e0207 */
[C---:B------:R-:W-:Y:S01]  /*6050*/  PRMT R120, R93.reuse, 0x8880, RZ ;  /* 0x000088805d787816 */ /* 0x040fe200000000ff */
[C---:B------:R-:W-:Y:S01]  /*6060*/  IMAD R9, R78.reuse, R9, RZ ;  /* 0x000000094e097224 */ /* 0x040fe200078e02ff */
[----:B------:R-:W-:Y:S01]  /*6070*/  SHF.L.U32 R119, R93, 0x10, RZ ;  /* 0x000000105d777819 */ /* 0x000fe200000006ff */
[C---:B------:R-:W-:Y:S01]  /*6080*/  IMAD R10, R78.reuse, R10, RZ ;  /* 0x0000000a4e0a7224 */ /* 0x040fe200078e02ff */
[----:B------:R-:W-:Y:S01]  /*6090*/  I2IP.S8.S32.SAT R149, R7, R3, RZ ;  /* 0x0000000307957239 */ /* 0x000fe200000014ff */
[----:B------:R-:W-:Y:S01]  /*60a0*/  IMAD R8, R81, R80, R8 ;  /* 0x0000005051087224 */ /* 0x000fe200078e0208 */
[----:B------:R-:W-:Y:S01]  /*60b0*/  MOV R81, R141 ;  /* 0x0000008d00517202 */ /* 0x000fe20000000f00 */
[----:B------:R-:W-:Y:S01]  /*60c0*/  IMAD R11, R78, R11, RZ ;  /* 0x0000000b4e0b7224 */ /* 0x000fe200078e02ff */
[----:B------:R-:W-:Y:S01]  /*60d0*/  I2IP.S8.S32.SAT R148, R2, R0, R149 ;  /* 0x0000000002947239 */ /* 0x000fe20000001495 */
[----:B------:R-:W-:Y:S01]  /*60e0*/  IMAD R9, R82, R80, R9 ;  /* 0x0000005052097224 */ /* 0x000fe200078e0209 */
[----:B------:R-:W-:Y:S01]  /*60f0*/  SHF.R.S32.HI R82, RZ, 0x18, R140 ;  /* 0x00000018ff527819 */ /* 0x000fe2000001148c */
[----:B------:R-:W-:Y:S01]  /*6100*/  IMAD R12, R78, R12, RZ ;  /* 0x0000000c4e0c7224 */ /* 0x000fe200078e02ff */
[----:B------:R-:W-:Y:S01]  /*6110*/  PRMT R117, R94, 0x8880, RZ ;  /* 0x000088805e757816 */ /* 0x000fe200000000ff */
[C---:B------:R-:W-:Y:S01]  /*6120*/  IMAD R13, R78.reuse, R13, RZ ;  /* 0x0000000d4e0d7224 */ /* 0x040fe200078e02ff */
[----:B------:R-:W-:Y:S01]  /*6130*/  SHF.R.S32.HI R93, RZ, 0x18, R93 ;  /* 0x00000018ff5d7819 */ /* 0x000fe2000001145d */
[----:B------:R-:W-:Y:S01]  /*6140*/  IMAD R14, R78, R14, RZ ;  /* 0x0000000e4e0e7224 */ /* 0x000fe200078e02ff */
[----:B------:R-:W-:Y:S01]  /*6150*/  SHF.L.U32 R115, R94, 0x10, RZ ;  /* 0x000000105e737819 */ /* 0x000fe200000006ff */
[C---:B------:R-:W-:Y:S01]  /*6160*/  IMAD R15, R78.reuse, R15, RZ ;  /* 0x0000000f4e0f7224 */ /* 0x040fe200078e02ff */
[C---:B------:R-:W-:Y:S01]  /*6170*/  PRMT R111, R95.reuse, 0x8880, RZ ;  /* 0x000088805f6f7816 */ /* 0x040fe200000000ff */
[C---:B------:R-:W-:Y:S01]  /*6180*/  IMAD R4, R78.reuse, R16, RZ ;  /* 0x000000104e047224 */ /* 0x040fe200078e02ff */
[----:B------:R-:W-:Y:S01]  /*6190*/  SHF.L.U32 R110, R95, 0x10, RZ ;  /* 0x000000105f6e7819 */ /* 0x000fe200000006ff */
[----:B------:R-:W-:Y:S01]  /*61a0*/  IMAD R5, R78, R17, RZ ;  /* 0x000000114e057224 */ /* 0x000fe200078e02ff */
[----:B------:R-:W-:Y:S01]  /*61b0*/  PRMT R116, R96, 0x8880, RZ ;  /* 0x0000888060747816 */ /* 0x000fe200000000ff */
[C---:B------:R-:W-:Y:S01]  /*61c0*/  IMAD R6, R78.reuse, R18, RZ ;  /* 0x000000124e067224 */ /* 0x040fe200078e02ff */
[C---:B------:R-:W-:Y:S01]  /*61d0*/  PRMT R108, R97.reuse, 0x8880, RZ ;  /* 0x00008880616c7816 */ /* 0x040fe200000000ff */
[C---:B------:R-:W-:Y:S01]  /*61e0*/  IMAD R19, R78.reuse, R19, RZ ;  /* 0x000000134e137224 */ /* 0x040fe200078e02ff */
[----:B------:R-:W-:Y:S01]  /*61f0*/  SHF.R.S32.HI R84, RZ, 0x18, R96 ;  /* 0x00000018ff547819 */ /* 0x000fe20000011460 */
[C---:B------:R-:W-:Y:S01]  /*6200*/  IMAD R16, R78.reuse, R20, RZ ;  /* 0x000000144e107224 */ /* 0x040fe200078e02ff */
[----:B------:R-:W-:Y:S01]  /*6210*/  SHF.L.U32 R107, R97, 0x10, RZ ;  /* 0x00000010616b7819 */ /* 0x000fe200000006ff */
[----:B------:R-:W-:Y:S01]  /*6220*/  IMAD R17, R78, R21, RZ ;  /* 0x000000154e117224 */ /* 0x000fe200078e02ff */
[----:B------:R-:W-:Y:S01]  /*6230*/  PRMT R105, R98, 0x8880, RZ ;  /* 0x0000888062697816 */ /* 0x000fe200000000ff */
[----:B------:R-:W-:Y:S01]  /*6240*/  IMAD R18, R78, R22, RZ ;  /* 0x000000164e127224 */ /* 0x000fe200078e02ff */
[----:B------:R-:W-:Y:S01]  /*6250*/  SHF.L.U32 R104, R98, 0x10, RZ ;  /* 0x0000001062687819 */ /* 0x000fe200000006ff */
[C---:B------:R-:W-:Y:S01]  /*6260*/  IMAD R23, R78.reuse, R23, RZ ;  /* 0x000000174e177224 */ /* 0x040fe200078e02ff */
[C---:B------:R-:W-:Y:S01]  /*6270*/  PRMT R102, R99.reuse, 0x8880, RZ ;  /* 0x0000888063667816 */ /* 0x040fe200000000ff */
[C---:B------:R-:W-:Y:S01]  /*6280*/  IMAD R20, R78.reuse, R24, RZ ;  /* 0x000000184e147224 */ /* 0x040fe200078e02ff */
[----:B------:R-:W-:Y:S01]  /*6290*/  SHF.L.U32 R101, R99, 0x10, RZ ;  /* 0x0000001063657819 */ /* 0x000fe200000006ff */
[C---:B------:R-:W-:Y:S01]  /*62a0*/  IMAD R21, R78.reuse, R25, RZ ;  /* 0x000000194e157224 */ /* 0x040fe200078e02ff */
[----:B------:R-:W-:Y:S01]  /*62b0*/  SHF.L.U32 R142, R85, 0x8, RZ ;  /* 0x00000008558e7819 */ /* 0x000fe200000006ff */
[C---:B------:R-:W-:Y:S01]  /*62c0*/  IMAD R22, R78.reuse, R26, RZ ;  /* 0x0000001a4e167224 */ /* 0x040fe200078e02ff */
[----:B------:R-:W-:Y:S01]  /*62d0*/  SHF.R.S32.HI R85, RZ, 0x18, R85 ;  /* 0x00000018ff557819 */ /* 0x000fe20000011455 */
[C---:B------:R-:W-:Y:S01]  /*62e0*/  IMAD R27, R78.reuse, R27, RZ ;  /* 0x0000001b4e1b7224 */ /* 0x040fe200078e02ff */
[----:B------:R-:W-:Y:S01]  /*62f0*/  SHF.R.S32.HI R83, RZ, 0x18, R142 ;  /* 0x00000018ff537819 */ /* 0x000fe2000001148e */
[----:B------:R-:W-:Y:S01]  /*6300*/  IMAD R24, R78, R28, RZ ;  /* 0x0000001c4e187224 */ /* 0x000fe200078e02ff */
[----:B------:R-:W-:Y:S01]  /*6310*/  SHF.L.U32 R139, R86, 0x8, RZ ;  /* 0x00000008568b7819 */ /* 0x000fe200000006ff */
[----:B------:R-:W-:Y:S01]  /*6320*/  IMAD R25, R78, R29, RZ ;  /* 0x0000001d4e197224 */ /* 0x000fe200078e02ff */
[----:B------:R-:W-:Y:S01]  /*6330*/  SHF.R.S32.HI R86, RZ, 0x18, R86 ;  /* 0x00000018ff567819 */ /* 0x000fe20000011456 */
[-C--:B------:R-:W-:Y:S01]  /*6340*/  IMAD R10, R83, R80.reuse, R10 ;  /* 0x00000050530a7224 */ /* 0x080fe200078e020a */
[----:B------:R-:W-:Y:S01]  /*6350*/  SHF.R.S32.HI R83, RZ, 0x18, R139 ;  /* 0x00000018ff537819 */ /* 0x000fe2000001148b */
[-C--:B------:R-:W-:Y:S01]  /*6360*/  IMAD R11, R85, R80.reuse, R11 ;  /* 0x00000050550b7224 */ /* 0x080fe200078e020b */
[----:B------:R-:W-:Y:S01]  /*6370*/  SHF.R.S32.HI R85, RZ, 0x18, R133 ;  /* 0x00000018ff557819 */ /* 0x000fe20000011485 */
[-C--:B------:R-:W-:Y:S01]  /*6380*/  IMAD R12, R81, R80.reuse, R12 ;  /* 0x00000050510c7224 */ /* 0x080fe200078e020c */
[----:B------:R-:W-:Y:S01]  /*6390*/  SHF.L.U32 R136, R87, 0x8, RZ ;  /* 0x0000000857887819 */ /* 0x000fe200000006ff */
[----:B------:R-:W-:Y:S01]  /*63a0*/  IMAD R13, R82, R80, R13 ;  /* 0x00000050520d7224 */ /* 0x000fe200078e020d */
[----:B------:R-:W-:Y:S01]  /*63b0*/  I2IP.S8.S32.SAT R150, R11, R10, RZ ;  /* 0x0000000a0b967239 */ /* 0x000fe200000014ff */
[----:B------:R-:W-:Y:S01]  /*63c0*/  IMAD R14, R83, R80, R14 ;  /* 0x00000050530e7224 */ /* 0x000fe200078e020e */
[----:B------:R-:W-:Y:S01]  /*63d0*/  SHF.R.S32.HI R82, RZ, 0x18, R137 ;  /* 0x00000018ff527819 */ /* 0x000fe20000011489 */
[----:B------:R-:W-:Y:S01]  /*63e0*/  IMAD.MOV.U32 R81, RZ, RZ, R138 ;  /* 0x000000ffff517224 */ /* 0x000fe200078e008a */
[----:B------:R-:W-:Y:S01]  /*63f0*/  I2IP.S8.S32.SAT R149, R9, R8, R150 ;  /* 0x0000000809957239 */ /* 0x000fe20000001496 */
[-C--:B------:R-:W-:Y:S01]  /*6400*/  IMAD R15, R86, R80.reuse, R15 ;  /* 0x00000050560f7224 */ /* 0x080fe200078e020f */
[----:B------:R-:W-:Y:S01]  /*6410*/  MOV R83, R135 ;  /* 0x0000008700537202 */ /* 0x000fe20000000f00 */
[-C--:B------:R-:W-:Y:S01]  /*6420*/  IMAD R4, R81, R80.reuse, R4 ;  /* 0x0000005051047224 */ /* 0x080fe200078e0204 */
[----:B------:R-:W-:Y:S01]  /*6430*/  SHF.R.S32.HI R81, RZ, 0x18, R136 ;  /* 0x00000018ff517819 */ /* 0x000fe20000011488 */
[----:B------:R-:W-:Y:S01]  /*6440*/  IMAD R5, R82, R80, R5 ;  /* 0x0000005052057224 */ /* 0x000fe200078e0205 */
[----:B------:R-:W-:Y:S01]  /*6450*/  I2IP.S8.S32.SAT R151, R15, R14, RZ ;  /* 0x0000000e0f977239 */ /* 0x000fe200000014ff */
[C---:B------:R-:W-:Y:S01]  /*6460*/  IMAD R26, R78.reuse, R30, RZ ;  /* 0x0000001e4e1a7224 */ /* 0x040fe200078e02ff */
[----:B------:R-:W-:Y:S01]  /*6470*/  SHF.R.S32.HI R87, RZ, 0x18, R87 ;  /* 0x00000018ff577819 */ /* 0x000fe20000011457 */
[----:B------:R-:W-:Y:S01]  /*6480*/  IMAD R6, R81, R80, R6 ;  /* 0x0000005051067224 */ /* 0x000fe200078e0206 */
[----:B------:R-:W-:Y:S01]  /*6490*/  I2IP.S8.S32.SAT R150, R13, R12, R151 ;  /* 0x0000000c0d967239 */ /* 0x000fe20000001497 */
[----:B------:R-:W-:Y:S01]  /*64a0*/  IMAD R31, R78, R31, RZ ;  /* 0x0000001f4e1f7224 */ /* 0x000fe200078e02ff */
[----:B------:R-:W-:Y:S01]  /*64b0*/  SHF.R.S32.HI R82, RZ, 0x18, R134 ;  /* 0x00000018ff527819 */ /* 0x000fe20000011486 */
[----:B------:R-:W-:Y:S01]  /*64c0*/  IMAD R19, R87, R80, R19 ;  /* 0x0000005057137224 */ /* 0x000fe200078e0213 */
[----:B------:R-:W-:Y:S01]  /*64d0*/  MOV R81, R132 ;  /* 0x0000008400517202 */ /* 0x000fe20000000f00 */
[-C--:B------:R-:W-:Y:S01]  /*64e0*/  IMAD R16, R83, R80.reuse, R16 ;  /* 0x0000005053107224 */ /* 0x080fe200078e0210 */
[----:B------:R-:W-:Y:S01]  /*64f0*/  SHF.L.U32 R130, R89, 0x8, RZ ;  /* 0x0000000859827819 */ /* 0x000fe200000006ff */
[----:B------:R-:W-:Y:S01]  /*6500*/  IMAD R17, R82, R80, R17 ;  /* 0x0000005052117224 */ /* 0x000fe200078e0211 */
[----:B------:R-:W-:Y:S01]  /*6510*/  I2IP.S8.S32.SAT R151, R19, R6, RZ ;  /* 0x0000000613977239 */ /* 0x000fe200000014ff */
[-C--:B------:R-:W-:Y:S01]  /*6520*/  IMAD R18, R85, R80.reuse, R18 ;  /* 0x0000005055127224 */ /* 0x080fe200078e0212 */
[----:B------:R-:W-:Y:S01]  /*6530*/  SHF.R.S32.HI R82, RZ, 0x18, R131 ;  /* 0x00000018ff527819 */ /* 0x000fe20000011483 */
[-C--:B------:R-:W-:Y:S01]  /*6540*/  IMAD R23, R88, R80.reuse, R23 ;  /* 0x0000005058177224 */ /* 0x080fe200078e0217 */
[----:B------:R-:W-:Y:S01]  /*6550*/  SHF.R.S32.HI R83, RZ, 0x18, R130 ;  /* 0x00000018ff537819 */ /* 0x000fe20000011482 */
[-C--:B------:R-:W-:Y:S01]  /*6560*/  IMAD R20, R81, R80.reuse, R20 ;  /* 0x0000005051147224 */ /* 0x080fe200078e0214 */
[----:B------:R-:W-:Y:S01]  /*6570*/  SHF.R.S32.HI R89, RZ, 0x18, R89 ;  /* 0x00000018ff597819 */ /* 0x000fe20000011459 */
[-C--:B------:R-:W-:Y:S01]  /*6580*/  IMAD R21, R82, R80.reuse, R21 ;  /* 0x0000005052157224 */ /* 0x080fe200078e0215 */
[----:B------:R-:W-:Y:S01]  /*6590*/  MOV R81, R129 ;  /* 0x0000008100517202 */ /* 0x000fe20000000f00 */
[-C--:B------:R-:W-:Y:S01]  /*65a0*/  IMAD R22, R83, R80.reuse, R22 ;  /* 0x0000005053167224 */ /* 0x080fe200078e0216 */
[----:B------:R-:W-:Y:S01]  /*65b0*/  SHF.L.U32 R127, R90, 0x8, RZ ;  /* 0x000000085a7f7819 */ /* 0x000fe200000006ff */
[-C--:B------:R-:W-:Y:S01]  /*65c0*/  IMAD R27, R89, R80.reuse, R27 ;  /* 0x00000050591b7224 */ /* 0x080fe200078e021b */
[----:B------:R-:W-:Y:S01]  /*65d0*/  SHF.R.S32.HI R82, RZ, 0x18, R128 ;  /* 0x00000018ff527819 */ /* 0x000fe20000011480 */
[----:B------:R-:W-:Y:S01]  /*65e0*/  IMAD R24, R81, R80, R24 ;  /* 0x0000005051187224 */ /* 0x000fe200078e0218 */
[----:B------:R-:W-:Y:S01]  /*65f0*/  SHF.R.S32.HI R81, RZ, 0x18, R127 ;  /* 0x00000018ff517819 */ /* 0x000fe2000001147f */
[----:B------:R-:W-:Y:S01]  /*6600*/  IMAD R28, R78, R32, RZ ;  /* 0x000000204e1c7224 */ /* 0x000fe200078e02ff */
[----:B------:R-:W-:Y:S01]  /*6610*/  SHF.R.S32.HI R90, RZ, 0x18, R90 ;  /* 0x00000018ff5a7819 */ /* 0x000fe2000001145a */
[----:B------:R-:W-:Y:S01]  /*6620*/  IMAD R25, R82, R80, R25 ;  /* 0x0000005052197224 */ /* 0x000fe200078e0219 */
[----:B------:R-:W-:Y:S01]  /*6630*/  MOV R83, R126 ;  /* 0x0000007e00537202 */ /* 0x000fe20000000f00 */
[-C--:B------:R-:W-:Y:S01]  /*6640*/  IMAD R26, R81, R80.reuse, R26 ;  /* 0x00000050511a7224 */ /* 0x080fe200078e021a */
[----:B------:R-:W-:Y:S01]  /*6650*/  SHF.L.U32 R124, R91, 0x8, RZ ;  /* 0x000000085b7c7819 */ /* 0x000fe200000006ff */
[----:B------:R-:W-:Y:S01]  /*6660*/  IMAD R29, R78, R33, RZ ;  /* 0x000000214e1d7224 */ /* 0x000fe200078e02ff */
[----:B------:R-:W-:Y:S01]  /*6670*/  SHF.R.S32.HI R82, RZ, 0x18, R125 ;  /* 0x00000018ff527819 */ /* 0x000fe2000001147d */
[----:B------:R-:W-:Y:S01]  /*6680*/  IMAD R31, R90, R80, R31 ;  /* 0x000000505a1f7224 */ /* 0x000fe200078e021f */
[----:B------:R-:W-:Y:S01]  /*6690*/  SHF.R.S32.HI R85, RZ, 0x18, R124 ;  /* 0x00000018ff557819 */ /* 0x000fe2000001147c */
[C---:B------:R-:W-:Y:S01]  /*66a0*/  IMAD R30, R78.reuse, R34, RZ ;  /* 0x000000224e1e7224 */ /* 0x040fe200078e02ff */
[----:B------:R-:W-:Y:S01]  /*66b0*/  I2IP.S8.S32.SAT R151, R5, R4, R151 ;  /* 0x0000000405977239 */ /* 0x000fe20000001497 */
[----:B------:R-:W-:Y:S01]  /*66c0*/  IMAD R28, R83, R80, R28 ;  /* 0x00000050531c7224 */ /* 0x000fe200078e021c */
[----:B------:R-:W-:Y:S01]  /*66d0*/  SHF.R.S32.HI R91, RZ, 0x18, R91 ;  /* 0x00000018ff5b7819 */ /* 0x000fe2000001145b */
[----:B------:R-:W-:Y:S01]  /*66e0*/  IMAD R35, R78, R35, RZ ;  /* 0x000000234e237224 */ /* 0x000fe200078e02ff */
[----:B------:R-:W-:Y:S01]  /*66f0*/  I2IP.S8.S32.SAT R160, R23, R18, RZ ;  /* 0x0000001217a07239 */ /* 0x000fe200000014ff */
[----:B------:R-:W-:Y:S01]  /*6700*/  IMAD R29, R82, R80, R29 ;  /* 0x00000050521d7224 */ /* 0x000fe200078e021d */
[----:B------:R3:W-:Y:S01]  /*6710*/  STS.128 [R179+UR43+0x2200], R148 ;  /* 0x00220094b3007988 */ /* 0x0007e20008000c2b */
[----:B------:R-:W-:Y:S01]  /*6720*/  IMAD R32, R78, R36, RZ ;  /* 0x000000244e207224 */ /* 0x000fe200078e02ff */
[----:B------:R-:W-:Y:S01]  /*6730*/  I2IP.S8.S32.SAT R160, R17, R16, R160 ;  /* 0x0000001011a07239 */ /* 0x000fe200000014a0 */
[----:B------:R-:W-:Y:S01]  /*6740*/  IMAD R30, R85, R80, R30 ;  /* 0x00000050551e7224 */ /* 0x000fe200078e021e */
[----:B------:R-:W-:Y:S01]  /*6750*/  I2IP.S8.S32.SAT R161, R27, R22, RZ ;  /* 0x000000161ba17239 */ /* 0x000fe200000014ff */
[----:B------:R-:W-:Y:S01]  /*6760*/  IMAD.MOV.U32 R81, RZ, RZ, R123 ;  /* 0x000000ffff517224 */ /* 0x000fe200078e007b */
[----:B------:R-:W-:Y:S01]  /*6770*/  SHF.L.U32 R121, R92, 0x8, RZ ;  /* 0x000000085c797819 */ /* 0x000fe200000006ff */
[----:B------:R-:W-:Y:S01]  /*6780*/  IMAD R35, R91, R80, R35 ;  /* 0x000000505b237224 */ /* 0x000fe200078e0223 */
[----:B------:R-:W-:Y:S01]  /*6790*/  SHF.R.S32.HI R82, RZ, 0x18, R122 ;  /* 0x00000018ff527819 */ /* 0x000fe2000001147a */
[C---:B------:R-:W-:Y:S01]  /*67a0*/  IMAD R33, R78.reuse, R37, RZ ;  /* 0x000000254e217224 */ /* 0x040fe200078e02ff */
[----:B------:R-:W-:Y:S01]  /*67b0*/  I2IP.S8.S32.SAT R161, R21, R20, R161 ;  /* 0x0000001415a17239 */ /* 0x000fe200000014a1 */
[----:B------:R-:W-:Y:S01]  /*67c0*/  IMAD R32, R81, R80, R32 ;  /* 0x0000005051207224 */ /* 0x000fe200078e0220 */
[----:B------:R-:W-:Y:S01]  /*67d0*/  SHF.R.S32.HI R81, RZ, 0x18, R121 ;  /* 0x00000018ff517819 */ /* 0x000fe20000011479 */
[C---:B------:R-:W-:Y:S01]  /*67e0*/  IMAD R34, R78.reuse, R38, RZ ;  /* 0x000000264e227224 */ /* 0x040fe200078e02ff */
[----:B------:R-:W-:Y:S01]  /*67f0*/  SHF.R.S32.HI R92, RZ, 0x18, R92 ;  /* 0x00000018ff5c7819 */ /* 0x000fe2000001145c */
[----:B------:R-:W-:Y:S01]  /*6800*/  IMAD R39, R78, R39, RZ ;  /* 0x000000274e277224 */ /* 0x000fe200078e02ff */
[----:B------:R-:W-:Y:S01]  /*6810*/  I2IP.S8.S32.SAT R162, R31, R26, RZ ;  /* 0x0000001a1fa27239 */ /* 0x000fe200000014ff */
[----:B------:R-:W-:Y:S01]  /*6820*/  IMAD R33, R82, R80, R33 ;  /* 0x0000005052217224 */ /* 0x000fe200078e0221 */
[----:B------:R-:W-:Y:S01]  /*6830*/  MOV R83, R120 ;  /* 0x0000007800537202 */ /* 0x000fe20000000f00 */
[C---:B------:R-:W-:Y:S01]  /*6840*/  IMAD R36, R78.reuse, R40, RZ ;  /* 0x000000284e247224 */ /* 0x040fe200078e02ff */
[----:B------:R-:W-:Y:S01]  /*6850*/  I2IP.S8.S32.SAT R162, R25, R24, R162 ;  /* 0x0000001819a27239 */ /* 0x000fe200000014a2 */
[----:B------:R-:W-:Y:S01]  /*6860*/  IMAD R34, R81, R80, R34 ;  /* 0x0000005051227224 */ /* 0x000fe200078e0222 */
[----:B------:R-:W-:Y:S01]  /*6870*/  SHF.R.S32.HI R82, RZ, 0x18, R119 ;  /* 0x00000018ff527819 */ /* 0x000fe20000011477 */
[----:B------:R-:W-:Y:S01]  /*6880*/  IMAD R37, R78, R41, RZ ;  /* 0x000000294e257224 */ /* 0x000fe200078e02ff */
[----:B------:R-:W-:Y:S01]  /*6890*/  I2IP.S8.S32.SAT R163, R35, R30, RZ ;  /* 0x0000001e23a37239 */ /* 0x000fe200000014ff */
[----:B------:R-:W-:Y:S01]  /*68a0*/  IMAD R39, R92, R80, R39 ;  /* 0x000000505c277224 */ /* 0x000fe200078e0227 */
[----:B------:R-:W-:Y:S01]  /*68b0*/  SHF.R.S32.HI R85, RZ, 0x18, R118 ;  /* 0x00000018ff557819 */ /* 0x000fe20000011476 */
[C---:B------:R-:W-:Y:S01]  /*68c0*/  IMAD R38, R78.reuse, R42, RZ ;  /* 0x0000002a4e267224 */ /* 0x040fe200078e02ff */
[----:B------:R-:W-:Y:S01]  /*68d0*/  I2IP.S8.S32.SAT R163, R29, R28, R163 ;  /* 0x0000001c1da37239 */ /* 0x000fe200000014a3 */
[----:B------:R-:W-:Y:S01]  /*68e0*/  IMAD R36, R83, R80, R36 ;  /* 0x0000005053247224 */ /* 0x000fe200078e0224 */
[----:B------:R-:W-:Y:S01]  /*68f0*/  I2IP.S8.S32.SAT R168, R39, R34, RZ ;  /* 0x0000002227a87239 */ /* 0x000fe200000014ff */
[----:B------:R-:W-:Y:S01]  /*6900*/  IMAD R43, R78, R43, RZ ;  /* 0x0000002b4e2b7224 */ /* 0x000fe200078e02ff */
[----:B------:R-:W-:Y:S01]  /*6910*/  MOV R81, R117 ;  /* 0x0000007500517202 */ /* 0x000fe20000000f00 */
[----:B------:R-:W-:Y:S01]  /*6920*/  IMAD R37, R82, R80, R37 ;  /* 0x0000005052257224 */ /* 0x000fe200078e0225 */
[----:B------:R3:W-:Y:S01]  /*6930*/  STS.128 [R178+0x2200], R160 ;  /* 0x002200a0b2007388 */ /* 0x0007e20000000c00 */
[----:B------:R-:W-:Y:S01]  /*6940*/  IMAD R40, R78, R44, RZ ;  /* 0x0000002c4e287224 */ /* 0x000fe200078e02ff */
[----:B------:R-:W-:Y:S01]  /*6950*/  I2IP.S8.S32.SAT R168, R33, R32, R168 ;  /* 0x0000002021a87239 */ /* 0x000fe200000014a8 */
[-C--:B------:R-:W-:Y:S01]  /*6960*/  IMAD R38, R85, R80.reuse, R38 ;  /* 0x0000005055267224 */ /* 0x080fe200078e0226 */
[----:B------:R-:W-:Y:S01]  /*6970*/  SHF.L.U32 R112, R94, 0x8, RZ ;  /* 0x000000085e707819 */ /* 0x000fe200000006ff */
[-C--:B------:R-:W-:Y:S01]  /*6980*/  IMAD R43, R93, R80.reuse, R43 ;  /* 0x000000505d2b7224 */ /* 0x080fe200078e022b */
[----:B------:R-:W-:Y:S01]  /*6990*/  SHF.R.S32.HI R82, RZ, 0x18, R115 ;  /* 0x00000018ff527819 */ /* 0x000fe20000011473 */
[C---:B------:R-:W-:Y:S01]  /*69a0*/  IMAD R41, R78.reuse, R45, RZ ;  /* 0x0000002d4e297224 */ /* 0x040fe200078e02ff */
[----:B------:R-:W-:Y:S01]  /*69b0*/  MOV R83, R111 ;  /* 0x0000006f00537202 */ /* 0x000fe20000000f00 */
[----:B------:R-:W-:Y:S01]  /*69c0*/  IMAD R40, R81, R80, R40 ;  /* 0x0000005051287224 */ /* 0x000fe200078e0228 */
[----:B------:R-:W-:Y:S01]  /*69d0*/  SHF.R.S32.HI R81, RZ, 0x18, R112 ;  /* 0x00000018ff517819 */ /* 0x000fe20000011470 */
[C---:B------:R-:W-:Y:S01]  /*69e0*/  IMAD R42, R78.reuse, R46, RZ ;  /* 0x0000002e4e2a7224 */ /* 0x040fe200078e02ff */
[----:B------:R-:W-:Y:S01]  /*69f0*/  SHF.R.S32.HI R94, RZ, 0x18, R94 ;  /* 0x00000018ff5e7819 */ /* 0x000fe2000001145e */
[----:B------:R-:W-:Y:S01]  /*6a00*/  IMAD R47, R78, R47, RZ ;  /* 0x0000002f4e2f7224 */ /* 0x000fe200078e02ff */
[----:B------:R-:W-:Y:S01]  /*6a10*/  I2IP.S8.S32.SAT R169, R43, R38, RZ ;  /* 0x000000262ba97239 */ /* 0x000fe200000014ff */
[----:B------:R-:W-:Y:S01]  /*6a20*/  IMAD R41, R82, R80, R41 ;  /* 0x0000005052297224 */ /* 0x000fe200078e0229 */
[----:B------:R-:W-:Y:S01]  /*6a30*/  SHF.L.U32 R109, R95, 0x8, RZ ;  /* 0x000000085f6d7819 */ /* 0x000fe200000006ff */
[C---:B------:R-:W-:Y:S01]  /*6a40*/  IMAD R44, R78.reuse, R48, RZ ;  /* 0x000000304e2c7224 */ /* 0x040fe200078e02ff */
[----:B------:R-:W-:Y:S01]  /*6a50*/  I2IP.S8.S32.SAT R169, R37, R36, R169 ;  /* 0x0000002425a97239 */ /* 0x000fe200000014a9 */
[----:B------:R-:W-:Y:S01]  /*6a60*/  IMAD R42, R81, R80, R42 ;  /* 0x00000050512a7224 */ /* 0x000fe200078e022a */
[----:B------:R-:W-:Y:S01]  /*6a70*/  SHF.R.S32.HI R82, RZ, 0x18, R110 ;  /* 0x00000018ff527819 */ /* 0x000fe2000001146e */
[----:B------:R-:W-:Y:S01]  /*6a80*/  IMAD R45, R78, R49, RZ ;  /* 0x000000314e2d7224 */ /* 0x000fe200078e02ff */
[----:B------:R-:W-:Y:S01]  /*6a90*/  MOV R81, R116 ;  /* 0x0000007400517202 */ /* 0x000fe20000000f00 */
[----:B------:R-:W-:Y:S01]  /*6aa0*/  IMAD R47, R94, R80, R47 ;  /* 0x000000505e2f7224 */ /* 0x000fe200078e022f */
[----:B------:R-:W-:Y:S01]  /*6ab0*/  SHF.R.S32.HI R85, RZ, 0x18, R109 ;  /* 0x00000018ff557819 */ /* 0x000fe2000001146d */
[C---:B------:R-:W-:Y:S01]  /*6ac0*/  IMAD R46, R78.reuse, R50, RZ ;  /* 0x000000324e2e7224 */ /* 0x040fe200078e02ff */
[----:B------:R-:W-:Y:S01]  /*6ad0*/  SHF.R.S32.HI R95, RZ, 0x18, R95 ;  /* 0x00000018ff5f7819 */ /* 0x000fe2000001145f */
[----:B------:R-:W-:Y:S01]  /*6ae0*/  IMAD R44, R83, R80, R44 ;  /* 0x00000050532c7224 */ /* 0x000fe200078e022c */
[----:B------:R-:W-:Y:S01]  /*6af0*/  I2IP.S8.S32.SAT R170, R47, R42, RZ ;  /* 0x0000002a2faa7239 */ /* 0x000fe200000014ff */
[----:B------:R-:W-:Y:S01]  /*6b00*/  IMAD R51, R78, R51, RZ ;  /* 0x000000334e337224 */ /* 0x000fe200078e02ff */
[----:B------:R-:W-:Y:S01]  /*6b10*/  SHF.L.U32 R113, R96, 0x8, RZ ;  /* 0x0000000860717819 */ /* 0x000fe200000006ff */
[----:B------:R-:W-:Y:S01]  /*6b20*/  IMAD R45, R82, R80, R45 ;  /* 0x00000050522d7224 */ /* 0x000fe200078e022d */
[----:B------:R-:W-:Y:S01]  /*6b30*/  I2IP.S8.S32.SAT R170, R41, R40, R170 ;  /* 0x0000002829aa7239 */ /* 0x000fe200000014aa */
[C---:B------:R-:W-:Y:S01]  /*6b40*/  IMAD R48, R78.reuse, R52, RZ ;  /* 0x000000344e307224 */ /* 0x040fe200078e02ff */
[----:B------:R-:W-:Y:S01]  /*6b50*/  SHF.R.S32.HI R82, RZ, 0x18, R114 ;  /* 0x00000018ff527819 */ /* 0x000fe20000011472 */
[-C--:B------:R-:W-:Y:S01]  /*6b60*/  IMAD R46, R85, R80.reuse, R46 ;  /* 0x00000050552e7224 */ /* 0x080fe200078e022e */
[----:B------:R-:W-:Y:S01]  /*6b70*/  SHF.R.S32.HI R83, RZ, 0x18, R113 ;  /* 0x00000018ff537819 */ /* 0x000fe20000011471 */
[C---:B------:R-:W-:Y:S01]  /*6b80*/  IMAD R49, R78.reuse, R53, RZ ;  /* 0x000000354e317224 */ /* 0x040fe200078e02ff */
[----:B------:R-:W-:Y:S01]  /*6b90*/  SHF.R.S32.HI R96, RZ, 0x18, R97 ;  /* 0x00000018ff607819 */ /* 0x000fe20000011461 */
[----:B------:R-:W-:Y:S01]  /*6ba0*/  IMAD R51, R95, R80, R51 ;  /* 0x000000505f337224 */ /* 0x000fe200078e0233 */
[----:B------:R-:W-:Y:S01]  /*6bb0*/  SHF.L.U32 R106, R97, 0x8, RZ ;  /* 0x00000008616a7819 */ /* 0x000fe200000006ff */
[C---:B------:R-:W-:Y:S01]  /*6bc0*/  IMAD R50, R78.reuse, R54, RZ ;  /* 0x000000364e327224 */ /* 0x040fe200078e02ff */
[----:B------:R-:W-:Y:S01]  /*6bd0*/  SHF.R.S32.HI R97, RZ, 0x18, R98 ;  /* 0x00000018ff617819 */ /* 0x000fe20000011462 */
[----:B------:R-:W-:Y:S01]  /*6be0*/  IMAD R48, R81, R80, R48 ;  /* 0x0000005051307224 */ /* 0x000fe200078e0230 */
[----:B------:R-:W-:Y:S01]  /*6bf0*/  I2IP.S8.S32.SAT R171, R51, R46, RZ ;  /* 0x0000002e33ab7239 */ /* 0x000fe200000014ff */
[----:B------:R-:W-:Y:S01]  /*6c00*/  IMAD R55, R78, R55, RZ ;  /* 0x000000374e377224 */ /* 0x000fe200078e02ff */
[----:B------:R-:W-:Y:S01]  /*6c10*/  SHF.R.S32.HI R98, RZ, 0x18, R99 ;  /* 0x00000018ff627819 */ /* 0x000fe20000011463 */
[----:B------:R-:W-:Y:S01]  /*6c20*/  IMAD R49, R82, R80, R49 ;  /* 0x0000005052317224 */ /* 0x000fe200078e0231 */
[----:B------:R-:W-:Y:S01]  /*6c30*/  I2IP.S8.S32.SAT R171, R45, R44, R171 ;  /* 0x0000002c2dab7239 */ /* 0x000fe200000014ab */
[C---:B------:R-:W-:Y:S01]  /*6c40*/  IMAD R52, R78.reuse, R56, RZ ;  /* 0x000000384e347224 */ /* 0x040fe200078e02ff */
[----:B------:R-:W-:Y:S01]  /*6c50*/  SHF.R.S32.HI R82, RZ, 0x18, R107 ;  /* 0x00000018ff527819 */ /* 0x000fe2000001146b */
[-C--:B------:R-:W-:Y:S01]  /*6c60*/  IMAD R50, R83, R80.reuse, R50 ;  /* 0x0000005053327224 */ /* 0x080fe200078e0232 */
[----:B------:R-:W-:Y:S01]  /*6c70*/  SHF.R.S32.HI R83, RZ, 0x18, R106 ;  /* 0x00000018ff537819 */ /* 0x000fe2000001146a */
[----:B------:R-:W-:Y:S01]  /*6c80*/  IMAD.MOV.U32 R81, RZ, RZ, R108 ;  /* 0x000000ffff517224 */ /* 0x000fe200078e006c */
[----:B------:R3:W-:Y:S01]  /*6c90*/  STS.128 [R177+0x2200], R168 ;  /* 0x002200a8b1007388 */ /* 0x0007e20000000c00 */
[----:B------:R-:W-:Y:S01]  /*6ca0*/  IMAD R53, R78, R57, RZ ;  /* 0x000000394e357224 */ /* 0x000fe200078e02ff */
[----:B------:R-:W-:Y:S01]  /*6cb0*/  SHF.L.U32 R100, R99, 0x8, RZ ;  /* 0x0000000863647819 */ /* 0x000fe200000006ff */
[----:B------:R-:W-:Y:S01]  /*6cc0*/  IMAD R55, R84, R80, R55 ;  /* 0x0000005054377224 */ /* 0x000fe200078e0237 */
[----:B-1----:R-:W-:Y:S01]  /*6cd0*/  IADD3 R187, PT, PT, R76, 0x1, RZ ;  /* 0x000000014cbb7810 */ /* 0x002fe20007ffe0ff */
[C---:B------:R-:W-:Y:S01]  /*6ce0*/  IMAD R54, R78.reuse, R58, RZ ;  /* 0x0000003a4e367224 */ /* 0x040fe200078e02ff */
[----:B------:R-:W-:Y:S01]  /*6cf0*/  SHF.R.S32.HI R85, RZ, 0x18, R100 ;  /* 0x00000018ff557819 */ /* 0x000fe20000011464 */
[----:B------:R-:W-:Y:S01]  /*6d00*/  IMAD R52, R81, R80, R52 ;  /* 0x0000005051347224 */ /* 0x000fe200078e0234 */
[----:B------:R-:W-:Y:S01]  /*6d10*/  I2IP.S8.S32.SAT R192, R55, R50, RZ ;  /* 0x0000003237c07239 */ /* 0x000fe200000014ff */
[----:B------:R-:W-:Y:S01]  /*6d20*/  IMAD R59, R78, R59, RZ ;  /* 0x0000003b4e3b7224 */ /* 0x000fe200078e02ff */
[----:B------:R-:W-:Y:S01]  /*6d30*/  MOV R81, R105 ;  /* 0x0000006900517202 */ /* 0x000fe20000000f00 */
[----:B------:R-:W-:Y:S01]  /*6d40*/  IMAD R53, R82, R80, R53 ;  /* 0x0000005052357224 */ /* 0x000fe200078e0235 */
[----:B------:R-:W-:Y:S01]  /*6d50*/  I2IP.S8.S32.SAT R192, R49, R48, R192 ;  /* 0x0000003031c07239 */ /* 0x000fe200000014c0 */
[----:B------:R-:W-:Y:S01]  /*6d60*/  IMAD R56, R78, R60, RZ ;  /* 0x0000003c4e387224 */ /* 0x000fe200078e02ff */
[----:B------:R-:W-:Y:S01]  /*6d70*/  SHF.R.S32.HI R82, RZ, 0x18, R104 ;  /* 0x00000018ff527819 */ /* 0x000fe20000011468 */
[----:B------:R-:W-:Y:S01]  /*6d80*/  IMAD R54, R83, R80, R54 ;  /* 0x0000005053367224 */ /* 0x000fe200078e0236 */
[----:B------:R-:W-:Y:S01]  /*6d90*/  MOV R83, R102 ;  /* 0x0000006600537202 */ /* 0x000fe20000000f00 */
[-C--:B------:R-:W-:Y:S02]  /*6da0*/  IMAD R59, R96, R80.reuse, R59 ;  /* 0x00000050603b7224 */ /* 0x080fe400078e023b */
[C---:B------:R-:W-:Y:S02]  /*6db0*/  IMAD R57, R78.reuse, R61, RZ ;  /* 0x0000003d4e397224 */ /* 0x040fe400078e02ff */
[----:B------:R-:W-:Y:S01]  /*6dc0*/  IMAD R56, R81, R80, R56 ;  /* 0x0000005051387224 */ /* 0x000fe200078e0238 */
[----:B------:R-:W-:Y:S01]  /*6dd0*/  SHF.R.S32.HI R81, RZ, 0x18, R103 ;  /* 0x00000018ff517819 */ /* 0x000fe20000011467 */
[C---:B------:R-:W-:Y:S01]  /*6de0*/  IMAD R58, R78.reuse, R62, RZ ;  /* 0x0000003e4e3a7224 */ /* 0x040fe200078e02ff */
[----:B------:R-:W-:Y:S01]  /*6df0*/  I2IP.S8.S32.SAT R193, R59, R54, RZ ;  /* 0x000000363bc17239 */ /* 0x000fe200000014ff */
[----:B------:R-:W-:Y:S02]  /*6e00*/  IMAD R63, R78, R63, RZ ;  /* 0x0000003f4e3f7224 */ /* 0x000fe400078e02ff */
[----:B------:R-:W-:Y:S01]  /*6e10*/  IMAD R57, R82, R80, R57 ;  /* 0x0000005052397224 */ /* 0x000fe200078e0239 */
[----:B------:R-:W-:Y:S01]  /*6e20*/  SHF.R.S32.HI R82, RZ, 0x18, R101 ;  /* 0x00000018ff527819 */ /* 0x000fe20000011465 */
[C---:B------:R-:W-:Y:S01]  /*6e30*/  IMAD R60, R78.reuse, R64, RZ ;  /* 0x000000404e3c7224 */ /* 0x040fe200078e02ff */
[----:B------:R-:W-:Y:S01]  /*6e40*/  I2IP.S8.S32.SAT R193, R53, R52, R193 ;  /* 0x0000003435c17239 */ /* 0x000fe200000014c1 */
[-C--:B------:R-:W-:Y:S02]  /*6e50*/  IMAD R58, R81, R80.reuse, R58 ;  /* 0x00000050513a7224 */ /* 0x080fe400078e023a */
[C---:B------:R-:W-:Y:S02]  /*6e60*/  IMAD R61, R78.reuse, R65, RZ ;  /* 0x000000414e3d7224 */ /* 0x040fe400078e02ff */
[-C--:B------:R-:W-:Y:S02]  /*6e70*/  IMAD R63, R97, R80.reuse, R63 ;  /* 0x00000050613f7224 */ /* 0x080fe400078e023f */
[----:B------:R-:W-:Y:S02]  /*6e80*/  IMAD R60, R83, R80, R60 ;  /* 0x00000050533c7224 */ /* 0x000fe400078e023c */
[----:B------:R-:W-:Y:S01]  /*6e90*/  IMAD R62, R78, R66, RZ ;  /* 0x000000424e3e7224 */ /* 0x000fe200078e02ff */
[----:B------:R-:W-:Y:S01]  /*6ea0*/  I2IP.S8.S32.SAT R194, R63, R58, RZ ;  /* 0x0000003a3fc27239 */ /* 0x000fe200000014ff */
[----:B------:R-:W-:Y:S02]  /*6eb0*/  IMAD R61, R82, R80, R61 ;  /* 0x00000050523d7224 */ /* 0x000fe400078e023d */
[----:B------:R-:W-:Y:S01]  /*6ec0*/  IMAD R67, R78, R67, RZ ;  /* 0x000000434e437224 */ /* 0x000fe200078e02ff */
[----:B------:R-:W-:Y:S01]  /*6ed0*/  I2IP.S8.S32.SAT R194, R57, R56, R194 ;  /* 0x0000003839c27239 */ /* 0x000fe200000014c2 */
[-C--:B------:R-:W-:Y:S02]  /*6ee0*/  IMAD R62, R85, R80.reuse, R62 ;  /* 0x00000050553e7224 */ /* 0x080fe400078e023e */
[----:B------:R-:W-:Y:S05]  /*6ef0*/  IMAD R67, R98, R80, R67 ;  /* 0x0000005062437224 */ /* 0x000fea00078e0243 */
[----:B------:R-:W-:Y:S04]  /*6f00*/  I2IP.S8.S32.SAT R189, R67, R62, RZ ;  /* 0x0000003e43bd7239 */ /* 0x000fe800000014ff */
[----:B------:R-:W-:Y:S05]  /*6f10*/  I2IP.S8.S32.SAT R195, R61, R60, R189 ;  /* 0x0000003c3dc37239 */ /* 0x000fea00000014bd */
[----:B------:R3:W-:Y:S01]  /*6f20*/  STS.128 [R176+0x2200], R192 ;  /* 0x002200c0b0007388 */ /* 0x0007e20000000c00 */
[----:B------:R-:W-:Y:S01]  /*6f30*/  @!PT LDS RZ, [RZ] ;  /* 0x00000000fffff984 */ /* 0x000fe20000000800 */
[----:B------:R-:W-:Y:S01]  /*6f40*/  @!PT LDS RZ, [RZ] ;  /* 0x00000000fffff984 */ /* 0x000fe20000000800 */
[----:B------:R-:W-:Y:S01]  /*6f50*/  @!PT LDS RZ, [RZ] ;  /* 0x00000000fffff984 */ /* 0x000fe20000000800 */
[----:B------:R-:W-:Y:S01]  /*6f60*/  @!PT LDS RZ, [RZ] ;  /* 0x00000000fffff984 */ /* 0x000fe20000000800 */
[----:B------:R1:W-:Y:S07]  /*6f70*/  MEMBAR.ALL.CTA ;  /* 0x0000000000007992 */ /* 0x0003ee0000008000 */
[----:B-1----:R-:W1:Y:S02]  /*6f80*/  FENCE.VIEW.ASYNC.S ;  /* 0x00000000000073c6 */ /* 0x002e640000000000 */
[----:B-1----:R-:W-:Y:S06]  /*6f90*/  BAR.SYNC.DEFER_BLOCKING 0x1, 0x80 ;  /* 0x0042000000007b1d */ /* 0x002fec0000010000 */
[----:B------:R-:W-:Y:S05]  /*6fa0*/  @P0 BRA `(.L_x_112) ;  /* 0x0000000000340947 */ /* 0x000fea0003800000 */
[----:B------:R-:W-:Y:S01]  /*6fb0*/  UIADD3 UR12, UPT, UPT, UR43, 0x2200, URZ ;  /* 0x000022002b0c7890 */ /* 0x000fe2000fffe0ff */
[----:B------:R-:W-:Y:S01]  /*6fc0*/  R2UR UR9, R166 ;  /* 0x00000000a60972ca */ /* 0x000fe200000e0000 */
[----:B------:R-:W-:Y:S01]  /*6fd0*/  UIADD3 UR10, UP0, UPT, UR46, 0x680, URZ ;  /* 0x000006802e0a7890 */ /* 0x000fe2000ff1e0ff */
[----:B------:R-:W-:Y:S01]  /*6fe0*/  R2UR UR8, R165 ;  /* 0x00000000a50872ca */ /* 0x000fe200000e0000 */
[----:B------:R-:W-:Y:S02]  /*6ff0*/  UMOV UR7, UR36 ;  /* 0x0000002400077c82 */ /* 0x000fe40008000000 */
[----:B------:R-:W-:Y:S01]  /*7000*/  IMAD.U32 R185, RZ, RZ, UR12 ;  /* 0x0000000cffb97e24 */ /* 0x000fe2000f8e00ff */
[----:B------:R-:W-:Y:S04]  /*7010*/  UIADD3.X UR11, UPT, UPT, URZ, UR47, URZ, UP0, !UPT ;  /* 0x0000002fff0b7290 */ /* 0x000fe800087fe4ff */
[----:B------:R-:W-:Y:S03]  /*7020*/  R2UR UR4, R185 ;  /* 0x00000000b90472ca */ /* 0x000fe600000e0000 */
[----:B------:R-:W-:Y:S02]  /*7030*/  USHF.L.U32 UR5, UR9, 0x6, URZ ;  /* 0x0000000609057899 */ /* 0x000fe400080006ff */
[----:B------:R-:W-:Y:S09]  /*7040*/  USHF.L.U32 UR6, UR8, 0x7, URZ ;  /* 0x0000000708067899 */ /* 0x000ff200080006ff */
[----:B------:R1:W-:Y:S01]  /*7050*/  UTMASTG.3D [UR4], [UR10] ;  /* 0x000000040a0073b5 */ /* 0x0003e20008010000 */
[----:B------:R0:W-:Y:S01]  /*7060*/  UTMACMDFLUSH ;  /* 0x00000000000079b7 */ /* 0x0001e20000000000 */
[----:B-1----:R-:W-:Y:S04]  /*7070*/  DEPBAR.LE SB0, 0x0 ;  /* 0x000080000000791a */ /* 0x002fe80000000000 */
.L_x_112:
[----:B------:R-:W-:Y:S05]  /*7080*/  BSYNC.RECONVERGENT B0 ;  /* 0x0000000000007941 */ /* 0x000fea0003800200 */
.L_x_111:
[----:B------:R-:W-:Y:S01]  /*7090*/  BAR.SYNC.DEFER_BLOCKING 0x1, 0x80 ;  /* 0x0042000000007b1d */ /* 0x000fe20000010000 */
[----:B------:R-:W-:Y:S01]  /*70a0*/  ISETP.NE.AND P2, PT, R186, RZ, PT ;  /* 0x000000ffba00720c */ /* 0x000fe20003f45270 */
[----:B------:R-:W-:Y:S01]  /*70b0*/  IMAD.IADD R166, R75, 0x1, R145 ;  /* 0x000000014ba67824 */ /* 0x000fe200078e0291 */
[----:B------:R-:W-:Y:S01]  /*70c0*/  ISETP.NE.AND P0, PT, R188, 0x2, PT ;  /* 0x00000002bc00780c */ /* 0x000fe20003f05270 */
[----:B------:R-:W-:Y:S01]  /*70d0*/  IMAD.IADD R165, R77, 0x1, R164 ;  /* 0x000000014da57824 */ /* 0x000fe200078e02a4 */
[----:B------:R-:W-:Y:S02]  /*70e0*/  ISETP.NE.AND P1, PT, R187, 0x4, PT ;  /* 0x00000004bb00780c */ /* 0x000fe40003f25270 */
[----:B------:R-:W-:Y:S02]  /*70f0*/  SEL R0, RZ, 0x1, P0 ;  /* 0x00000001ff007807 */ /* 0x000fe40000000000 */
[----:B------:R-:W-:Y:S02]  /*7100*/  SEL R3, RZ, 0x1, P1 ;  /* 0x00000001ff037807 */ /* 0x000fe40000800000 */
[----:B------:R-:W-:Y:S02]  /*7110*/  LOP3.LUT R183, R183, R0, RZ, 0x3c, !PT ;  /* 0x00000000b7b77212 */ /* 0x000fe400078e3cff */
[----:B------:R-:W-:Y:S02]  /*7120*/  LOP3.LUT R184, R184, R3, RZ, 0x3c, !PT ;  /* 0x00000003b8b87212 */ /* 0x000fe400078e3cff */
[----:B------:R-:W-:Y:S02]  /*7130*/  @P2 R2UR UR36, R181 ;  /* 0x00000000b52422ca */ /* 0x000fe400000e0000 */
[----:B------:R-:W-:Y:S02]  /*7140*/  SEL R188, R188, RZ, P0 ;  /* 0x000000ffbcbc7207 */ /* 0x000fe40000000000 */
[----:B------:R-:W-:Y:S01]  /*7150*/  SEL R76, R187, RZ, P1 ;  /* 0x000000ffbb4c7207 */ /* 0x000fe20000800000 */
[----:B------:R-:W-:Y:S10]  /*7160*/  @P2 BRA `(.L_x_113) ;  /* 0xffffffdc00382947 */ /* 0x000ff4000383ffff */
[----:B------:R-:W-:Y:S05]  /*7170*/  EXIT ;  /* 0x000000000000794d */ /* 0x000fea0003800000 */
.L_x_24:
[----:B--2---:R2:W4:Y:S02]  /*7180*/  SYNCS.PHASECHK.TRANS64.TRYWAIT P0, [R3+URZ+0xe0], R2 ;  /* 0x0000e002030075a7 */ /* 0x00452400080011ff */
[----:B----4-:R-:W-:Y:S05]  /*7190*/  @!P0 NANOSLEEP.SYNCS 0x989680 ;  /* 0x009896800000895d */ /* 0x010fea0003900000 */
[----:B------:R-:W4:Y:S02]  /*71a0*/  @!P0 SYNCS.PHASECHK.TRANS64 P0, [R3+URZ+0xe0], R2 ;  /* 0x0000e002030085a7 */ /* 0x000f2400080010ff */
[----:B----4-:R-:W-:Y:S05]  /*71b0*/  @!P0 BRA `(.L_x_24) ;  /* 0xfffffffc00f08947 */ /* 0x010fea000383ffff */
[----:B------:R-:W-:Y:S05]  /*71c0*/  BRA `(.L_x_114) ;  /* 0xffffffa400807947 */ /* 0x000fea000383ffff */
.L_x_27:
[----:B-1----:R-:W-:-:S07]  /*71d0*/  MOV R2, UR33 ;  /* 0x0000002100027c02 */ /* 0x002fce0008000f00 */
.L_x_115:
[----:B-1----:R1:W2:Y:S02]  /*71e0*/  SYNCS.PHASECHK.TRANS64.TRYWAIT P0, [R2+URZ+0x28], R5 ;  /* 0x00002805020075a7 */ /* 0x0022a400080011ff */
[----:B--2---:R-:W-:Y:S05]  /*71f0*/  @!P0 NANOSLEEP.SYNCS 0x989680 ;  /* 0x009896800000895d */ /* 0x004fea0003900000 */
[----:B------:R-:W2:Y:S02]  /*7200*/  @!P0 SYNCS.PHASECHK.TRANS64 P0, [R2+URZ+0x28], R5 ;  /* 0x00002805020085a7 */ /* 0x000ea400080010ff */
[----:B--2---:R-:W-:Y:S05]  /*7210*/  @!P0 BRA `(.L_x_115) ;  /* 0xfffffffc00f08947 */ /* 0x004fea000383ffff */
[----:B------:R-:W-:Y:S05]  /*7220*/  BRA `(.L_x_26) ;  /* 0xffffffa400e87947 */ /* 0x000fea000383ffff */
.L_x_34:
[----:B-1----:R-:W-:-:S07]  /*7230*/  MOV R2, UR17 ;  /* 0x0000001100027c02 */ /* 0x002fce0008000f00 */
.L_x_116:
[----:B-1----:R1:W2:Y:S02]  /*7240*/  SYNCS.PHASECHK.TRANS64.TRYWAIT P0, [R2+URZ+0x28], R5 ;  /* 0x00002805020075a7 */ /* 0x0022a400080011ff */
[----:B--2---:R-:W-:Y:S05]  /*7250*/  @!P0 NANOSLEEP.SYNCS 0x989680 ;  /* 0x009896800000895d */ /* 0x004fea0003900000 */
[----:B------:R-:W2:Y:S02]  /*7260*/  @!P0 SYNCS.PHASECHK.TRANS64 P0, [R2+URZ+0x28], R5 ;  /* 0x00002805020085a7 */ /* 0x000ea400080010ff */
[----:B--2---:R-:W-:Y:S05]  /*7270*/  @!P0 BRA `(.L_x_116) ;  /* 0xfffffffc00f08947 */ /* 0x004fea000383ffff */
[----:B------:R-:W-:Y:S05]  /*7280*/  BRA `(.L_x_33) ;  /* 0xffffffa800a47947 */ /* 0x000fea000383ffff */
.L_x_39:
[----:B-1----:R1:W2:Y:S02]  /*7290*/  SYNCS.PHASECHK.TRANS64.TRYWAIT P0, [R2+URZ+0x70], R3 ;  /* 0x00007003020075a7 */ /* 0x0022a400080011ff */
[----:B--2---:R-:W-:Y:S05]  /*72a0*/  @!P0 NANOSLEEP.SYNCS 0x989680 ;  /* 0x009896800000895d */ /* 0x004fea0003900000 */
[----:B------:R-:W2:Y:S02]  /*72b0*/  @!P0 SYNCS.PHASECHK.TRANS64 P0, [R2+URZ+0x70], R3 ;  /* 0x00007003020085a7 */ /* 0x000ea400080010ff */
[----:B--2---:R-:W-:Y:S05]  /*72c0*/  @!P0 BRA `(.L_x_39) ;  /* 0xfffffffc00f08947 */ /* 0x004fea000383ffff */
[----:B------:R-:W-:Y:S05]  /*72d0*/  BRA `(.L_x_117) ;  /* 0xffffffac00487947 */ /* 0x000fea000383ffff */
.L_x_43:
[----:B---3--:R-:W-:-:S07]  /*72e0*/  MOV R0, UR5 ;  /* 0x0000000500007c02 */ /* 0x008fce0008000f00 */
.L_x_118:
[----:B-1----:R1:W2:Y:S02]  /*72f0*/  SYNCS.PHASECHK.TRANS64.TRYWAIT P0, [R0+URZ], R3 ;  /* 0x00000003000075a7 */ /* 0x0022a400080011ff */
[----:B--2---:R-:W-:Y:S05]  /*7300*/  @!P0 NANOSLEEP.SYNCS 0x989680 ;  /* 0x009896800000895d */ /* 0x004fea0003900000 */
[----:B------:R-:W2:Y:S02]  /*7310*/  @!P0 SYNCS.PHASECHK.TRANS64 P0, [R0+URZ], R3 ;  /* 0x00000003000085a7 */ /* 0x000ea400080010ff */
[----:B--2---:R-:W-:Y:S05]  /*7320*/  @!P0 BRA `(.L_x_118) ;  /* 0xfffffffc00f08947 */ /* 0x004fea000383ffff */
[----:B------:R-:W-:Y:S05]  /*7330*/  BRA `(.L_x_119) ;  /* 0xffffffb000b87947 */ /* 0x000fea000383ffff */
.L_x_44:
[----:B---3--:R-:W-:-:S07]  /*7340*/  MOV R0, UR5 ;  /* 0x0000000500007c02 */ /* 0x008fce0008000f00 */
.L_x_120:
[----:B-1----:R1:W2:Y:S02]  /*7350*/  SYNCS.PHASECHK.TRANS64.TRYWAIT P0, [R0+URZ], R3 ;  /* 0x00000003000075a7 */ /* 0x0022a400080011ff */
[----:B--2---:R-:W-:Y:S05]  /*7360*/  @!P0 NANOSLEEP.SYNCS 0x989680 ;  /* 0x009896800000895d */ /* 0x004fea0003900000 */
[----:B------:R-:W2:Y:S02]  /*7370*/  @!P0 SYNCS.PHASECHK.TRANS64 P0, [R0+URZ], R3 ;  /* 0x00000003000085a7 */ /* 0x000ea400080010ff */
[----:B--2---:R-:W-:Y:S05]  /*7380*/  @!P0 BRA `(.L_x_120) ;  /* 0xfffffffc00f08947 */ /* 0x004fea000383ffff */
[----:B------:R-:W-:Y:S05]  /*7390*/  BRA `(.L_x_121) ;  /* 0xffffffb000c47947 */ /* 0x000fea000383ffff */
.L_x_45:
[----:B---3--:R-:W-:-:S07]  /*73a0*/  MOV R0, UR5 ;  /* 0x0000000500007c02 */ /* 0x008fce0008000f00 */
.L_x_122:
[----:B-1----:R1:W2:Y:S02]  /*73b0*/  SYNCS.PHASECHK.TRANS64.TRYWAIT P0, [R0+URZ], R3 ;  /* 0x00000003000075a7 */ /* 0x0022a400080011ff */
[----:B--2---:R-:W-:Y:S05]  /*73c0*/  @!P0 NANOSLEEP.SYNCS 0x989680 ;  /* 0x009896800000895d */ /* 0x004fea0003900000 */
[----:B------:R-:W2:Y:S02]  /*73d0*/  @!P0 SYNCS.PHASECHK.TRANS64 P0, [R0+URZ], R3 ;  /* 0x00000003000085a7 */ /* 0x000ea400080010ff */
[----:B--2---:R-:W-:Y:S05]  /*73e0*/  @!P0 BRA `(.L_x_122) ;  /* 0xfffffffc00f08947 */ /* 0x004fea000383ffff */
[----:B------:R-:W-:Y:S05]  /*73f0*/  BRA `(.L_x_123) ;  /* 0xffffffb000d07947 */ /* 0x000fea000383ffff */
.L_x_46:
[----:B---3--:R-:W-:-:S07]  /*7400*/  MOV R0, UR5 ;  /* 0x0000000500007c02 */ /* 0x008fce0008000f00 */
.L_x_124:
[----:B-1----:R1:W2:Y:S02]  /*7410*/  SYNCS.PHASECHK.TRANS64.TRYWAIT P0, [R0+URZ], R3 ;  /* 0x00000003000075a7 */ /* 0x0022a400080011ff */
[----:B--2---:R-:W-:Y:S05]  /*7420*/  @!P0 NANOSLEEP.SYNCS 0x989680 ;  /* 0x009896800000895d */ /* 0x004fea0003900000 */
[----:B------:R-:W2:Y:S02]  /*7430*/  @!P0 SYNCS.PHASECHK.TRANS64 P0, [R0+URZ], R3 ;  /* 0x00000003000085a7 */ /* 0x000ea400080010ff */
[----:B--2---:R-:W-:Y:S05]  /*7440*/  @!P0 BRA `(.L_x_124) ;  /* 0xfffffffc00f08947 */ /* 0x004fea000383ffff */
[----:B------:R-:W-:Y:S05]  /*7450*/  BRA `(.L_x_125) ;  /* 0xffffffb000dc7947 */ /* 0x000fea000383ffff */
.L_x_49:
[----:B-1----:R1:W2:Y:S02]  /*7460*/  SYNCS.PHASECHK.TRANS64.TRYWAIT P0, [R0+URZ+0xd0], R5 ;  /* 0x0000d005000075a7 */ /* 0x0022a400080011ff */
[----:B--2---:R-:W-:Y:S05]  /*7470*/  @!P0 NANOSLEEP.SYNCS 0x989680 ;  /* 0x009896800000895d */ /* 0x004fea0003900000 */
[----:B------:R-:W2:Y:S02]  /*7480*/  @!P0 SYNCS.PHASECHK.TRANS64 P0, [R0+URZ+0xd0], R5 ;  /* 0x0000d005000085a7 */ /* 0x000ea400080010ff */
[----:B--2---:R-:W-:Y:S05]  /*7490*/  @!P0 BRA `(.L_x_49) ;  /* 0xfffffffc00f08947 */ /* 0x004fea000383ffff */
[----:B------:R-:W-:Y:S05]  /*74a0*/  BRA `(.L_x_126) ;  /* 0xffffffb4003c7947 */ /* 0x000fea000383ffff */
.L_x_50:
[----:B------:R-:W-:-:S07]  /*74b0*/  MOV R0, UR5 ;  /* 0x0000000500007c02 */ /* 0x000fce0008000f00 */
.L_x_127:
[----:B-1----:R1:W2:Y:S02]  /*74c0*/  SYNCS.PHASECHK.TRANS64.TRYWAIT P0, [R0+URZ+0x80], R7 ;  /* 0x00008007000075a7 */ /* 0x0022a400080011ff */
[----:B--2---:R-:W-:Y:S05]  /*74d0*/  @!P0 NANOSLEEP.SYNCS 0x989680 ;  /* 0x009896800000895d */ /* 0x004fea0003900000 */
[----:B------:R-:W2:Y:S02]  /*74e0*/  @!P0 SYNCS.PHASECHK.TRANS64 P0, [R0+URZ+0x80], R7 ;  /* 0x00008007000085a7 */ /* 0x000ea400080010ff */
[----:B--2---:R-:W-:Y:S05]  /*74f0*/  @!P0 BRA `(.L_x_127) ;  /* 0xfffffffc00f08947 */ /* 0x004fea000383ffff */
[----:B------:R-:W-:Y:S05]  /*7500*/  BRA `(.L_x_128) ;  /* 0xffffffb4004c7947 */ /* 0x000fea000383ffff */
.L_x_51:
[----:B-1----:R1:W2:Y:S02]  /*7510*/  SYNCS.PHASECHK.TRANS64.TRYWAIT P1, [R0+URZ+0x70], R5 ;  /* 0x00007005000075a7 */ /* 0x0022a400080211ff */
[----:B--2---:R-:W-:Y:S05]  /*7520*/  @!P1 NANOSLEEP.SYNCS 0x989680 ;  /* 0x009896800000995d */ /* 0x004fea0003900000 */
[----:B------:R-:W2:Y:S02]  /*7530*/  @!P1 SYNCS.PHASECHK.TRANS64 P1, [R0+URZ+0x70], R5 ;  /* 0x00007005000095a7 */ /* 0x000ea400080210ff */
[----:B--2---:R-:W-:Y:S05]  /*7540*/  @!P1 BRA `(.L_x_51) ;  /* 0xfffffffc00f09947 */ /* 0x004fea000383ffff */
[----:B------:R-:W-:Y:S05]  /*7550*/  BRA `(.L_x_129) ;  /* 0xffffffb4007c7947 */ /* 0x000fea000383ffff */
.L_x_54:
[----:B------:R-:W-:-:S07]  /*7560*/  MOV R0, UR5 ;  /* 0x0000000500007c02 */ /* 0x000fce0008000f00 */
.L_x_130:
[----:B-1----:R1:W2:Y:S02]  /*7570*/  SYNCS.PHASECHK.TRANS64.TRYWAIT P0, [R0+URZ+0x80], R3 ;  /* 0x00008003000075a7 */ /* 0x0022a400080011ff */
[----:B--2---:R-:W-:Y:S05]  /*7580*/  @!P0 NANOSLEEP.SYNCS 0x989680 ;  /* 0x009896800000895d */ /* 0x004fea0003900000 */
[----:B------:R-:W2:Y:S02]  /*7590*/  @!P0 SYNCS.PHASECHK.TRANS64 P0, [R0+URZ+0x80], R3 ;  /* 0x00008003000085a7 */ /* 0x000ea400080010ff */
[----:B--2---:R-:W-:Y:S05]  /*75a0*/  @!P0 BRA `(.L_x_130) ;  /* 0xfffffffc00f08947 */ /* 0x004fea000383ffff */
[----:B------:R-:W-:Y:S05]  /*75b0*/  BRA `(.L_x_53) ;  /* 0xffffffb400d07947 */ /* 0x000fea000383ffff */
.L_x_63:
[----:B-1----:R-:W-:-:S04]  /*75c0*/  MOV R4, UR6 ;  /* 0x0000000600047c02 */ /* 0x002fc80008000f00 */
[----:B------:R1:W2:Y:S03]  /*75d0*/  SYNCS.PHASECHK.TRANS64.TRYWAIT P0, [R4+URZ+0x8], R5 ;  /* 0x00000805040075a7 */ /* 0x0002a600080011ff */
[----:B--2---:R-:W-:Y:S05]  /*75e0*/  @!P0 NANOSLEEP.SYNCS 0x989680 ;  /* 0x009896800000895d */ /* 0x004fea0003900000 */
[----:B------:R-:W2:Y:S02]  /*75f0*/  @!P0 SYNCS.PHASECHK.TRANS64 P0, [R4+URZ+0x8], R5 ;  /* 0x00000805040085a7 */ /* 0x000ea400080010ff */
[----:B--2---:R-:W-:Y:S05]  /*7600*/  @!P0 BRA `(.L_x_63) ;  /* 0xfffffffc00ec8947 */ /* 0x004fea000383ffff */
[----:B------:R-:W-:Y:S05]  /*7610*/  BRA `(.L_x_62) ;  /* 0xffffffb800847947 */ /* 0x000fea000383ffff */
.L_x_65:
[----:B------:R-:W-:Y:S01]  /*7620*/  BSSY B0, `(.L_x_131) ;  /* 0x0000006000007945 */ /* 0x000fe20003800000 */
[----:B------:R-:W-:-:S07]  /*7630*/  MOV R15, 0xffffffff ;  /* 0xffffffff000f7802 */ /* 0x000fce0000000f00 */
[----:B-1---5:R-:W-:Y:S05]  /*7640*/  WARPSYNC.COLLECTIVE R15, `(.L_x_132) ;  /* 0x000000000f0c7348 */ /* 0x022fea0003c00000 */
[----:B------:R-:W-:Y:S02]  /*7650*/  ELECT P6, UR79, PT ;  /* 0x00000000004f782f */ /* 0x000fe400038c0000 */
[----:B------:R-:W-:Y:S01]  /*7660*/  MOV R14, UR79 ;  /* 0x0000004f000e7c02 */ /* 0x000fe20008000f00 */
[----:B-1---5:R-:W-:Y:S10]  /*7670*/  ENDCOLLECTIVE ;  /* 0x000000000000791b */ /* 0x022ff40003800000 */
.L_x_132:
[----:B------:R-:W-:Y:S05]  /*7680*/  BSYNC B0 ;  /* 0x0000000000007941 */ /* 0x000fea0003800000 */
.L_x_131:
[----:B------:R-:W-:Y:S05]  /*7690*/  BRA `(.L_x_133) ;  /* 0xffffffb800b47947 */ /* 0x000fea000383ffff */
.L_x_67:
[----:B-1----:R-:W-:-:S04]  /*76a0*/  MOV R2, UR6 ;  /* 0x0000000600027c02 */ /* 0x002fc80008000f00 */
[----:B------:R1:W2:Y:S03]  /*76b0*/  SYNCS.PHASECHK.TRANS64.TRYWAIT P0, [R2+URZ+0x8], R3 ;  /* 0x00000803020075a7 */ /* 0x0002a600080011ff */
[----:B--2---:R-:W-:Y:S05]  /*76c0*/  @!P0 NANOSLEEP.SYNCS 0x989680 ;  /* 0x009896800000895d */ /* 0x004fea0003900000 */
[----:B------:R-:W2:Y:S02]  /*76d0*/  @!P0 SYNCS.PHASECHK.TRANS64 P0, [R2+URZ+0x8], R3 ;  /* 0x00000803020085a7 */ /* 0x000ea400080010ff */
[----:B--2---:R-:W-:Y:S05]  /*76e0*/  @!P0 BRA `(.L_x_67) ;  /* 0xfffffffc00ec8947 */ /* 0x004fea000383ffff */
[----:B------:R-:W-:Y:S05]  /*76f0*/  BRA `(.L_x_66) ;  /* 0xffffffb800b87947 */ /* 0x000fea000383ffff */
.L_x_68:
[----:B-1----:R1:W2:Y:S02]  /*7700*/  SYNCS.PHASECHK.TRANS64.TRYWAIT P0, [R0+URZ+0x70], R5 ;  /* 0x00007005000075a7 */ /* 0x0022a400080011ff */
[----:B--2---:R-:W-:Y:S05]  /*7710*/  @!P0 NANOSLEEP.SYNCS 0x989680 ;  /* 0x009896800000895d */ /* 0x004fea0003900000 */
[----:B------:R-:W2:Y:S02]  /*7720*/  @!P0 SYNCS.PHASECHK.TRANS64 P0, [R0+URZ+0x70], R5 ;  /* 0x00007005000085a7 */ /* 0x000ea400080010ff */
[----:B--2---:R-:W-:Y:S05]  /*7730*/  @!P0 BRA `(.L_x_68) ;  /* 0xfffffffc00f08947 */ /* 0x004fea000383ffff */
[----:B------:R-:W-:Y:S05]  /*7740*/  BRA `(.L_x_134) ;  /* 0xffffffbc008c7947 */ /* 0x000fea000383ffff */
.L_x_70:
[----:B------:R-:W-:-:S07]  /*7750*/  MOV R0, UR11 ;  /* 0x0000000b00007c02 */ /* 0x000fce0008000f00 */
.L_x_135:
[----:B-1----:R1:W2:Y:S02]  /*7760*/  SYNCS.PHASECHK.TRANS64.TRYWAIT P0, [R0+URZ+0xb0], R5 ;  /* 0x0000b005000075a7 */ /* 0x0022a400080011ff */
[----:B--2---:R-:W-:Y:S05]  /*7770*/  @!P0 NANOSLEEP.SYNCS 0x989680 ;  /* 0x009896800000895d */ /* 0x004fea0003900000 */
[----:B------:R-:W2:Y:S02]  /*7780*/  @!P0 SYNCS.PHASECHK.TRANS64 P0, [R0+URZ+0xb0], R5 ;  /* 0x0000b005000085a7 */ /* 0x000ea400080010ff */
[----:B--2---:R-:W-:Y:S05]  /*7790*/  @!P0 BRA `(.L_x_135) ;  /* 0xfffffffc00f08947 */ /* 0x004fea000383ffff */
[----:B------:R-:W-:Y:S05]  /*77a0*/  BRA `(.L_x_136) ;  /* 0xffffffbc00d47947 */ /* 0x000fea000383ffff */
.L_x_73:
[----:B------:R-:W-:Y:S07]  /*77b0*/  MOV R0, UR9 ;  /* 0x0000000900007c02 */ /* 0x000fee0008000f00 */
.L_x_137:
[----:B-1----:R1:W2:Y:S02]  /*77c0*/  SYNCS.PHASECHK.TRANS64.TRYWAIT P0, [R0+URZ], R5 ;  /* 0x00000005000075a7 */ /* 0x0022a400080011ff */
[----:B--2---:R-:W-:Y:S05]  /*77d0*/  @!P0 NANOSLEEP.SYNCS 0x989680 ;  /* 0x009896800000895d */ /* 0x004fea0003900000 */
[----:B------:R-:W2:Y:S02]  /*77e0*/  @!P0 SYNCS.PHASECHK.TRANS64 P0, [R0+URZ], R5 ;  /* 0x00000005000085a7 */ /* 0x000ea400080010ff */
[----:B--2---:R-:W-:Y:S05]  /*77f0*/  @!P0 BRA `(.L_x_137) ;  /* 0xfffffffc00f08947 */ /* 0x004fea000383ffff */
[----:B------:R-:W-:Y:S05]  /*7800*/  BRA `(.L_x_72) ;  /* 0xffffffbc00ec7947 */ /* 0x000fea000383ffff */
.L_x_77:
[----:B-1----:R-:W-:-:S07]  /*7810*/  MOV R0, UR7 ;  /* 0x0000000700007c02 */ /* 0x002fce0008000f00 */
.L_x_138:
[----:B-1----:R1:W2:Y:S02]  /*7820*/  SYNCS.PHASECHK.TRANS64.TRYWAIT P0, [R0+URZ], R3 ;  /* 0x00000003000075a7 */ /* 0x0022a400080011ff */
[----:B--2---:R-:W-:Y:S05]  /*7830*/  @!P0 NANOSLEEP.SYNCS 0x989680 ;  /* 0x009896800000895d */ /* 0x004fea0003900000 */
[----:B------:R-:W2:Y:S02]  /*7840*/  @!P0 SYNCS.PHASECHK.TRANS64 P0, [R0+URZ], R3 ;  /* 0x00000003000085a7 */ /* 0x000ea400080010ff */
[----:B--2---:R-:W-:Y:S05]  /*7850*/  @!P0 BRA `(.L_x_138) ;  /* 0xfffffffc00f08947 */ /* 0x004fea000383ffff */
[----:B------:R-:W-:Y:S05]  /*7860*/  BRA `(.L_x_139) ;  /* 0xffffffc000a47947 */ /* 0x000fea000383ffff */
.L_x_78:
[----:B------:R-:W-:-:S07]  /*7870*/  MOV R0, UR7 ;  /* 0x0000000700007c02 */ /* 0x000fce0008000f00 */
.L_x_140:
[----:B-1----:R1:W2:Y:S02]  /*7880*/  SYNCS.PHASECHK.TRANS64.TRYWAIT P0, [R0+URZ], R3 ;  /* 0x00000003000075a7 */ /* 0x0022a400080011ff */
[----:B--2---:R-:W-:Y:S05]  /*7890*/  @!P0 NANOSLEEP.SYNCS 0x989680 ;  /* 0x009896800000895d */ /* 0x004fea0003900000 */
[----:B------:R-:W2:Y:S02]  /*78a0*/  @!P0 SYNCS.PHASECHK.TRANS64 P0, [R0+URZ], R3 ;  /* 0x00000003000085a7 */ /* 0x000ea400080010ff */
[----:B--2---:R-:W-:Y:S05]  /*78b0*/  @!P0 BRA `(.L_x_140) ;  /* 0xfffffffc00f08947 */ /* 0x004fea000383ffff */
[----:B------:R-:W-:Y:S05]  /*78c0*/  BRA `(.L_x_141) ;  /* 0xffffffc000b07947 */ /* 0x000fea000383ffff */
.L_x_79:
[----:B------:R-:W-:-:S07]  /*78d0*/  MOV R0, UR7 ;  /* 0x0000000700007c02 */ /* 0x000fce0008000f00 */
.L_x_142:
[----:B-1----:R1:W2:Y:S02]  /*78e0*/  SYNCS.PHASECHK.TRANS64.TRYWAIT P0, [R0+URZ], R3 ;  /* 0x00000003000075a7 */ /* 0x0022a400080011ff */
[----:B--2---:R-:W-:Y:S05]  /*78f0*/  @!P0 NANOSLEEP.SYNCS 0x989680 ;  /* 0x009896800000895d */ /* 0x004fea0003900000 */
[----:B------:R-:W2:Y:S02]  /*7900*/  @!P0 SYNCS.PHASECHK.TRANS64 P0, [R0+URZ], R3 ;  /* 0x00000003000085a7 */ /* 0x000ea400080010ff */
[----:B--2---:R-:W-:Y:S05]  /*7910*/  @!P0 BRA `(.L_x_142) ;  /* 0xfffffffc00f08947 */ /* 0x004fea000383ffff */
[----:B------:R-:W-:Y:S05]  /*7920*/  BRA `(.L_x_143) ;  /* 0xffffffc000bc7947 */ /* 0x000fea000383ffff */
.L_x_82:
[----:B------:R-:W-:-:S07]  /*7930*/  MOV R0, UR8 ;  /* 0x0000000800007c02 */ /* 0x000fce0008000f00 */
.L_x_144:
[----:B-1----:R1:W2:Y:S02]  /*7940*/  SYNCS.PHASECHK.TRANS64.TRYWAIT P1, [R0+URZ+0xf0], R3 ;  /* 0x0000f003000075a7 */ /* 0x0022a400080211ff */
[----:B--2---:R-:W-:Y:S05]  /*7950*/  @!P1 NANOSLEEP.SYNCS 0x989680 ;  /* 0x009896800000995d */ /* 0x004fea0003900000 */
[----:B------:R-:W2:Y:S02]  /*7960*/  @!P1 SYNCS.PHASECHK.TRANS64 P1, [R0+URZ+0xf0], R3 ;  /* 0x0000f003000095a7 */ /* 0x000ea400080210ff */
[----:B--2---:R-:W-:Y:S05]  /*7970*/  @!P1 BRA `(.L_x_144) ;  /* 0xfffffffc00f09947 */ /* 0x004fea000383ffff */
[----:B------:R-:W-:Y:S05]  /*7980*/  BRA `(.L_x_145) ;  /* 0xffffffc400087947 */ /* 0x000fea000383ffff */
.L_x_87:
[----:B--2---:R2:W4:Y:S02]  /*7990*/  SYNCS.PHASECHK.TRANS64.TRYWAIT P0, [R0+URZ+0x70], R3 ;  /* 0x00007003000075a7 */ /* 0x00452400080011ff */
[----:B----4-:R-:W-:Y:S05]  /*79a0*/  @!P0 NANOSLEEP.SYNCS 0x989680 ;  /* 0x009896800000895d */ /* 0x010fea0003900000 */
[----:B------:R-:W4:Y:S02]  /*79b0*/  @!P0 SYNCS.PHASECHK.TRANS64 P0, [R0+URZ+0x70], R3 ;  /* 0x00007003000085a7 */ /* 0x000f2400080010ff */
[----:B----4-:R-:W-:Y:S05]  /*79c0*/  @!P0 BRA `(.L_x_87) ;  /* 0xfffffffc00f08947 */ /* 0x010fea000383ffff */
[----:B------:R-:W-:Y:S05]  /*79d0*/  BRA `(.L_x_146) ;  /* 0xffffffc8000c7947 */ /* 0x000fea000383ffff */
.L_x_90:
[----:B------:R-:W-:Y:S07]  /*79e0*/  MOV R0, UR6 ;  /* 0x0000000600007c02 */ /* 0x000fee0008000f00 */
.L_x_147:
[----:B--2---:R2:W4:Y:S02]  /*79f0*/  SYNCS.PHASECHK.TRANS64.TRYWAIT P0, [R0+URZ+0x68], R3 ;  /* 0x00006803000075a7 */ /* 0x00452400080011ff */
[----:B----4-:R-:W-:Y:S05]  /*7a00*/  @!P0 NANOSLEEP.SYNCS 0x989680 ;  /* 0x009896800000895d */ /* 0x010fea0003900000 */
[----:B------:R-:W4:Y:S02]  /*7a10*/  @!P0 SYNCS.PHASECHK.TRANS64 P0, [R0+URZ+0x68], R3 ;  /* 0x00006803000085a7 */ /* 0x000f2400080010ff */
[----:B----4-:R-:W-:Y:S05]  /*7a20*/  @!P0 BRA `(.L_x_147) ;  /* 0xfffffffc00f08947 */ /* 0x010fea000383ffff */
[----:B------:R-:W-:Y:S05]  /*7a30*/  BRA `(.L_x_89) ;  /* 0xffffffc800f87947 */ /* 0x000fea000383ffff */
.L_x_93:
[----:B------:R-:W-:Y:S07]  /*7a40*/  MOV R3, UR6 ;  /* 0x0000000600037c02 */ /* 0x000fee0008000f00 */
.L_x_148:
[----:B-1----:R1:W2:Y:S02]  /*7a50*/  SYNCS.PHASECHK.TRANS64.TRYWAIT P2, [R3+URZ+0x58], R26 ;  /* 0x0000581a030075a7 */ /* 0x0022a400080411ff */
[----:B--2---:R-:W-:Y:S05]  /*7a60*/  @!P2 NANOSLEEP.SYNCS 0x989680 ;  /* 0x009896800000a95d */ /* 0x004fea0003900000 */
[----:B------:R-:W2:Y:S02]  /*7a70*/  @!P2 SYNCS.PHASECHK.TRANS64 P2, [R3+URZ+0x58], R26 ;  /* 0x0000581a0300a5a7 */ /* 0x000ea400080410ff */
[----:B--2---:R-:W-:Y:S05]  /*7a80*/  @!P2 BRA `(.L_x_148) ;  /* 0xfffffffc00f0a947 */ /* 0x004fea000383ffff */
[----:B------:R-:W-:Y:S05]  /*7a90*/  BRA `(.L_x_149) ;  /* 0xffffffcc008c7947 */ /* 0x000fea000383ffff */
.L_x_96:
[----:B--2---:R2:W3:Y:S02]  /*7aa0*/  SYNCS.PHASECHK.TRANS64.TRYWAIT P0, [R0+URZ+0x70], R3 ;  /* 0x00007003000075a7 */ /* 0x0044e400080011ff */
[----:B---3--:R-:W-:Y:S05]  /*7ab0*/  @!P0 NANOSLEEP.SYNCS 0x989680 ;  /* 0x009896800000895d */ /* 0x008fea0003900000 */
[----:B------:R-:W3:Y:S02]  /*7ac0*/  @!P0 SYNCS.PHASECHK.TRANS64 P0, [R0+URZ+0x70], R3 ;  /* 0x00007003000085a7 */ /* 0x000ee400080010ff */
[----:B---3--:R-:W-:Y:S05]  /*7ad0*/  @!P0 BRA `(.L_x_96) ;  /* 0xfffffffc00f08947 */ /* 0x008fea000383ffff */
[----:B------:R-:W-:Y:S05]  /*7ae0*/  BRA `(.L_x_150) ;  /* 0xffffffd000ec7947 */ /* 0x000fea000383ffff */
.L_x_107:
[----:B-1----:R-:W-:Y:S04]  /*7af0*/  MOV R0, UR43 ;  /* 0x0000002b00007c02 */ /* 0x002fe80008000f00 */
[----:B------:R1:W2:Y:S03]  /*7b00*/  SYNCS.PHASECHK.TRANS64.TRYWAIT P1, [R0+URZ+0x50], R3 ;  /* 0x00005003000075a7 */ /* 0x0002a600080211ff */
[----:B--2---:R-:W-:Y:S05]  /*7b10*/  @!P1 NANOSLEEP.SYNCS 0x989680 ;  /* 0x009896800000995d */ /* 0x004fea0003900000 */
[----:B------:R-:W2:Y:S02]  /*7b20*/  @!P1 SYNCS.PHASECHK.TRANS64 P1, [R0+URZ+0x50], R3 ;  /* 0x00005003000095a7 */ /* 0x000ea400080210ff */
[----:B--2---:R-:W-:Y:S05]  /*7b30*/  @!P1 BRA `(.L_x_107) ;  /* 0xfffffffc00ec9947 */ /* 0x004fea000383ffff */
[----:B------:R-:W-:Y:S05]  /*7b40*/  BRA `(.L_x_106) ;  /* 0xffffffdc00e87947 */ /* 0x000fea000383ffff */
.L_x_109:
[----:B------:R1:W1:Y:S02]  /*7b50*/  SYNCS.PHASECHK.TRANS64.TRYWAIT P1, [R187+URZ+0x90], R2 ;  /* 0x00009002bb0075a7 */ /* 0x00026400080211ff */
[----:B-1----:R-:W-:Y:S05]  /*7b60*/  @!P1 NANOSLEEP.SYNCS 0x989680 ;  /* 0x009896800000995d */ /* 0x002fea0003900000 */
[----:B------:R-:W1:Y:S02]  /*7b70*/  @!P1 SYNCS.PHASECHK.TRANS64 P1, [R187+URZ+0x90], R2 ;  /* 0x00009002bb0095a7 */ /* 0x000e6400080210ff */
[----:B-1----:R-:W-:Y:S05]  /*7b80*/  @!P1 BRA `(.L_x_109) ;  /* 0xfffffffc00f09947 */ /* 0x002fea000383ffff */
[----:B------:R-:W-:Y:S05]  /*7b90*/  BRA `(.L_x_108) ;  /* 0xffffffe0002c7947 */ /* 0x000fea000383ffff */
        .weak           $__internal_0_$__cuda_sm10x_tcgen05_guardrail_trap_col_being_dealloced_not_returned_by_alloc
        .type           $__internal_0_$__cuda_sm10x_tcgen05_guardrail_trap_col_being_dealloced_not_returned_by_alloc,@function
        .size           $__internal_0_$__cuda_sm10x_tcgen05_guardrail_trap_col_being_dealloced_not_returned_by_alloc,($__internal_1_$__cuda_sm10x_tcgen05_guardrail_trap_phase_invalid_during_alloc - $__internal_0_$__cuda_sm10x_tcgen05_guardrail_trap_col_being_dealloced_not_returned_by_alloc)
$__internal_0_$__cuda_sm10x_tcgen05_guardrail_trap_col_being_dealloced_not_returned_by_alloc:
[----:B------:R-:W-:Y:S05]  /*7ba0*/  BPT.TRAP 0x1 ;  /* 0x000000040000795c */ /* 0x000fea0000300000 */
[----:B------:R-:W-:-:S04]  /*7bb0*/  HFMA2 R3, -RZ, RZ, 0, 0 ;  /* 0x00000000ff037431 */ /* 0x000fc800000001ff */
[----:B------:R-:W-:Y:S05]  /*7bc0*/  RET.REL.NODEC R2 `(_ZN7cutlass13device_kernelINS_4gemm6kernel13GemmUniversalIN4cute5tupleIJiiiiEEENS1_10collective13CollectiveMmaINS1_35MainloopSm100TmaUmmaWarpSpecializedILi5ELi2ELi4ENS5_IJNS4_1CILi2EEENSA_ILi1EEESC_EEEEENS5_IJNSA_ILi256EEENSA_ILi64EEENSA_ILi32EEEEEEaNS5_IJlSC_lEEEaSJ_NS4_8TiledMMAINS4_8MMA_AtomIJNS4_21SM100_MMA_S8_2x1SM_SSIaaiLi256ELi64ELNS4_4UMMA5MajorE0ELSO_0ELNSN_8SaturateE0EEEEEENS4_6LayoutINS5_IJSC_SC_SC_EEENS5_IJNSA_ILi0EEESU_SU_EEEEENS5_IJNS4_10UnderscoreESX_SX_EEEEENS4_18SM100_TMA_2SM_LOADENS4_14ComposedLayoutINS4_7SwizzleILi1ELi4ELi3EEENS4_18smem_ptr_flag_bitsILi8EEENSS_INS5_IJNSA_ILi8EEESH_EEENS5_IJSH_SC_EEEEEEEvNS4_8identityES10_S1A_vS1B_EENS_8epilogue10collective18CollectiveEpilogueINS1D_23Sm100TmaWarpSpecializedILi1ELi1ELi64ELb0ELb0EEEJNS5_IJNSA_ILi128EEESG_SH_EEENS5_IJNSS_IS1I_SC_EENSS_ISG_SC_EEEEEaSJ_aSJ_NS1D_6fusion15FusionCallbacksIS1H_NS1N_17LinearCombinationIaiaiLNS_15FloatRoundStyleE2EEES1J_S1M_JEEENS4_5SM1004TMEM4LOAD26SM100_TMEM_LOAD_32dp32b64xENS4_13SM90_TMA_LOADENS11_INS12_ILi2ELi4ELi3EEES15_NSS_INS5_IJS16_SG_EEENS5_IJSG_SC_EEEEEEENS4_39AutoVectorizingCopyWithAssumedAlignmentILi128EEENS4_14SM90_TMA_STOREES22_S24_S24_EEEvvEEEEvNT_6ParamsE) ;  /* 0xffffff84020c7950 */ /* 0x000fea0003c3ffff */
        .weak           $__internal_1_$__cuda_sm10x_tcgen05_guardrail_trap_phase_invalid_during_alloc
        .type           $__internal_1_$__cuda_sm10x_tcgen05_guardrail_trap_phase_invalid_during_alloc,@function
        .size           $__internal_1_$__cuda_sm10x_tcgen05_guardrail_trap_phase_invalid_during_alloc,($__internal_2_$__cuda_sm10x_tcgen05_guardrail_trap_unallocated_columns_being_dealloced - $__internal_1_$__cuda_sm10x_tcgen05_guardrail_trap_phase_invalid_during_alloc)
$__internal_1_$__cuda_sm10x_tcgen05_guardrail_trap_phase_invalid_during_alloc:
[----:B------:R-:W-:Y:S05]  /*7bd0*/  BPT.TRAP 0x1 ;  /* 0x000000040000795c */ /* 0x000fea0000300000 */
[----:B------:R-:W-:-:S04]  /*7be0*/  MOV R3, 0x0 ;  /* 0x0000000000037802 */ /* 0x000fc80000000f00 */
[----:B------:R-:W-:Y:S05]  /*7bf0*/  RET.REL.NODEC R2 `(_ZN7cutlass13device_kernelINS_4gemm6kernel13GemmUniversalIN4cute5tupleIJiiiiEEENS1_10collective13CollectiveMmaINS1_35MainloopSm100TmaUmmaWarpSpecializedILi5ELi2ELi4ENS5_IJNS4_1CILi2EEENSA_ILi1EEESC_EEEEENS5_IJNSA_ILi256EEENSA_ILi64EEENSA_ILi32EEEEEEaNS5_IJlSC_lEEEaSJ_NS4_8TiledMMAINS4_8MMA_AtomIJNS4_21SM100_MMA_S8_2x1SM_SSIaaiLi256ELi64ELNS4_4UMMA5MajorE0ELSO_0ELNSN_8SaturateE0EEEEEENS4_6LayoutINS5_IJSC_SC_SC_EEENS5_IJNSA_ILi0EEESU_SU_EEEEENS5_IJNS4_10UnderscoreESX_SX_EEEEENS4_18SM100_TMA_2SM_LOADENS4_14ComposedLayoutINS4_7SwizzleILi1ELi4ELi3EEENS4_18smem_ptr_flag_bitsILi8EEENSS_INS5_IJNSA_ILi8EEESH_EEENS5_IJSH_SC_EEEEEEEvNS4_8identityES10_S1A_vS1B_EENS_8epilogue10collective18CollectiveEpilogueINS1D_23Sm100TmaWarpSpecializedILi1ELi1ELi64ELb0ELb0EEEJNS5_IJNSA_ILi128EEESG_SH_EEENS5_IJNSS_IS1I_SC_EENSS_ISG_SC_EEEEEaSJ_aSJ_NS1D_6fusion15FusionCallbacksIS1H_NS1N_17LinearCombinationIaiaiLNS_15FloatRoundStyleE2EEES1J_S1M_JEEENS4_5SM1004TMEM4LOAD26SM100_TMEM_LOAD_32dp32b64xENS4_13SM90_TMA_LOADENS11_INS12_ILi2ELi4ELi3EEES15_NSS_INS5_IJS16_SG_EEENS5_IJSG_SC_EEEEEEENS4_39AutoVectorizingCopyWithAssumedAlignmentILi128EEENS4_14SM90_TMA_STOREES22_S24_S24_EEEvvEEEEvNT_6ParamsE) ;  /* 0xffffff8402007950 */ /* 0x000fea0003c3ffff */
        .weak           $__internal_2_$__cuda_sm10x_tcgen05_guardrail_trap_unallocated_columns_being_dealloced
        .type           $__internal_2_$__cuda_sm10x_tcgen05_guardrail_trap_unallocated_columns_being_dealloced,@function
        .size           $__internal_2_$__cuda_sm10x_tcgen05_guardrail_trap_unallocated_columns_being_dealloced,(.L_x_152 - $__internal_2_$__cuda_sm10x_tcgen05_guardrail_trap_unallocated_columns_being_dealloced)
$__internal_2_$__cuda_sm10x_tcgen05_guardrail_trap_unallocated_columns_being_dealloced:
[----:B------:R-:W-:Y:S05]  /*7c00*/  BPT.TRAP 0x1 ;  /* 0x000000040000795c */ /* 0x000fea0000300000 */
[----:B------:R-:W-:-:S04]  /*7c10*/  HFMA2 R3, -RZ, RZ, 0, 0 ;  /* 0x00000000ff037431 */ /* 0x000fc800000001ff */
[----:B------:R-:W-:Y:S05]  /*7c20*/  RET.REL.NODEC R2 `(_ZN7cutlass13device_kernelINS_4gemm6kernel13GemmUniversalIN4cute5tupleIJiiiiEEENS1_10collective13CollectiveMmaINS1_35MainloopSm100TmaUmmaWarpSpecializedILi5ELi2ELi4ENS5_IJNS4_1CILi2EEENSA_ILi1EEESC_EEEEENS5_IJNSA_ILi256EEENSA_ILi64EEENSA_ILi32EEEEEEaNS5_IJlSC_lEEEaSJ_NS4_8TiledMMAINS4_8MMA_AtomIJNS4_21SM100_MMA_S8_2x1SM_SSIaaiLi256ELi64ELNS4_4UMMA5MajorE0ELSO_0ELNSN_8SaturateE0EEEEEENS4_6LayoutINS5_IJSC_SC_SC_EEENS5_IJNSA_ILi0EEESU_SU_EEEEENS5_IJNS4_10UnderscoreESX_SX_EEEEENS4_18SM100_TMA_2SM_LOADENS4_14ComposedLayoutINS4_7SwizzleILi1ELi4ELi3EEENS4_18smem_ptr_flag_bitsILi8EEENSS_INS5_IJNSA_ILi8EEESH_EEENS5_IJSH_SC_EEEEEEEvNS4_8identityES10_S1A_vS1B_EENS_8epilogue10collective18CollectiveEpilogueINS1D_23Sm100TmaWarpSpecializedILi1ELi1ELi64ELb0ELb0EEEJNS5_IJNSA_ILi128EEESG_SH_EEENS5_IJNSS_IS1I_SC_EENSS_ISG_SC_EEEEEaSJ_aSJ_NS1D_6fusion15FusionCallbacksIS1H_NS1N_17LinearCombinationIaiaiLNS_15FloatRoundStyleE2EEES1J_S1M_JEEENS4_5SM1004TMEM4LOAD26SM100_TMEM_LOAD_32dp32b64xENS4_13SM90_TMA_LOADENS11_INS12_ILi2ELi4ELi3EEES15_NSS_INS5_IJS16_SG_EEENS5_IJSG_SC_EEEEEEENS4_39AutoVectorizingCopyWithAssumedAlignmentILi128EEENS4_14SM90_TMA_STOREES22_S24_S24_EEEvvEEEEvNT_6ParamsE) ;  /* 0xffffff8002f47950 */ /* 0x000fea0003c3ffff */
.L_x_151:
[----:B------:R-:W-:-:S00]  /*7c30*/  BRA `(.L_x_151) ;  /* 0xfffffffc00fc7947 */ /* 0x000fc0000383ffff */
[----:B------:R-:W-:-:S00]  /*7c40*/  NOP ;  /* 0x0000000000007918 */ /* 0x000fc00000000000 */
        /* <DEDUP_REMOVED lines=11> */
.L_x_152:


//--------------------- .nv.global.init           --------------------------
	.section	.nv.global.init,"aw",@progbits
.nv.global.init:
	.type		$str$27,@object
	.size		$str$27,($str$28 - $str$27)
$str$27:
        /*0000*/ 	.byte	0x28, 0x61, 0x64, 0x64, 0x72, 0x65, 0x73, 0x73, 0x20, 0x26, 0x20, 0x6d, 0x61, 0x73, 0x6b, 0x29
        /*0010*/ 	.byte	0x20, 0x3d, 0x3d, 0x20, 0x30, 0x00
	.type		$str$28,@object
	.size		$str$28,($str$26 - $str$28)
$str$28:
        /*0016*/ 	.byte	0x2f, 0x74, 0x6d, 0x70, 0x2f, 0x63, 0x75, 0x74, 0x6c, 0x61, 0x73, 0x73, 0x5f, 0x73, 0x77, 0x65
        /*0026*/ 	.byte	0x65, 0x70, 0x5f, 0x73, 0x72, 0x63, 0x2f, 0x69, 0x6e, 0x63, 0x6c, 0x75, 0x64, 0x65, 0x2f, 0x63
        /*0036*/ 	.byte	0x75, 0x74, 0x65, 0x2f, 0x70, 0x6f, 0x69, 0x6e, 0x74, 0x65, 0x72, 0x5f, 0x66, 0x6c, 0x61, 0x67
        /*0046*/ 	.byte	0x67, 0x65, 0x64, 0x2e, 0x68, 0x70, 0x70, 0x00
	.type		$str$26,@object
	.size		$str$26,($str$25 - $str$26)
$str$26:
        /*004e*/ 	.byte	0x2f, 0x74, 0x6d, 0x70, 0x2f, 0x63, 0x75, 0x74, 0x6c, 0x61, 0x73, 0x73, 0x5f, 0x73, 0x77, 0x65
        /*005e*/ 	.byte	0x65, 0x70, 0x5f, 0x73, 0x72, 0x63, 0x2f, 0x69, 0x6e, 0x63, 0x6c, 0x75, 0x64, 0x65, 0x2f, 0x63
        /*006e*/ 	.byte	0x75, 0x74, 0x65, 0x2f, 0x61, 0x74, 0x6f, 0x6d, 0x2f, 0x63, 0x6f, 0x70, 0x79, 0x5f, 0x74, 0x72
        /*007e*/ 	.byte	0x61, 0x69, 0x74, 0x73, 0x5f, 0x73, 0x6d, 0x31, 0x30, 0x30, 0x2e, 0x68, 0x70, 0x70, 0x00
	.type		$str$25,@object
	.size		$str$25,(__unnamed_1 - $str$25)
$str$25:
        /*008d*/ 	.byte	0x28, 0x28, 0x75, 0x69, 0x6e, 0x74, 0x33, 0x32, 0x5f, 0x74, 0x28, 0x74, 0x68, 0x72, 0x65, 0x61
        /*009d*/ 	.byte	0x64, 0x49, 0x64, 0x78, 0x2e, 0x78, 0x29, 0x20, 0x2f, 0x20, 0x33, 0x32, 0x29, 0x20, 0x25, 0x20
        /*00ad*/ 	.byte	0x34, 0x29, 0x20, 0x3d, 0x3d, 0x20, 0x28, 0x28, 0x28, 0x74, 0x6d, 0x65, 0x6d, 0x5f, 0x61, 0x64
        /*00bd*/ 	.byte	0x64, 0x72, 0x20, 0x3e, 0x3e, 0x20, 0x31, 0x36, 0x29, 0x20, 0x2f, 0x20, 0x33, 0x32, 0x29, 0x20
        /*00cd*/ 	.byte	0x25, 0x20, 0x34, 0x29, 0x00
	.type		__unnamed_1,@object
	.size		__unnamed_1,(__unnamed_2 - __unnamed_1)
__unnamed_1:
        /*00d2*/ 	.byte	0x61, 0x75, 0x74, 0x6f, 0x20, 0x63, 0x75, 0x74, 0x65, 0x3a, 0x3a, 0x61, 0x73, 0x5f, 0x70, 0x6f
        /* <DEDUP_REMOVED lines=24> */
        /*0262*/ 	.byte	0x5d, 0x00
	.type		__unnamed_2,@object
	.size		__unnamed_2,(.L_2 - __unnamed_2)
__unnamed_2:
        /* <DEDUP_REMOVED lines=42> */
        /*0504*/ 	.byte	0x43, 0x3c, 0x30, 0x3e, 0x3e, 0x3e, 0x3e, 0x5d, 0x00
.L_2:


//--------------------- .nv.shared._ZN7cutlass13device_kernelINS_4gemm6kernel13GemmUniversalIN4cute5tupleIJiiiiEEENS1_10collective13CollectiveMmaINS1_35MainloopSm100TmaUmmaWarpSpecializedILi5ELi2ELi4ENS5_IJNS4_1CILi2EEENSA_ILi1EEESC_EEEEENS5_IJNSA_ILi256EEENSA_ILi64EEENSA_ILi32EEEEEEaNS5_IJlSC_lEEEaSJ_NS4_8TiledMMAINS4_8MMA_AtomIJNS4_21SM100_MMA_S8_2x1SM_SSIaaiLi256ELi64ELNS4_4UMMA5MajorE0ELSO_0ELNSN_8SaturateE0EEEEEENS4_6LayoutINS5_IJSC_SC_SC_EEENS5_IJNSA_ILi0EEESU_SU_EEEEENS5_IJNS4_10UnderscoreESX_SX_EEEEENS4_18SM100_TMA_2SM_LOADENS4_14ComposedLayoutINS4_7SwizzleILi1ELi4ELi3EEENS4_18smem_ptr_flag_bitsILi8EEENSS_INS5_IJNSA_ILi8EEESH_EEENS5_IJSH_SC_EEEEEEEvNS4_8identityES10_S1A_vS1B_EENS_8epilogue10collective18CollectiveEpilogueINS1D_23Sm100TmaWarpSpecializedILi1ELi1ELi64ELb0ELb0EEEJNS5_IJNSA_ILi128EEESG_SH_EEENS5_IJNSS_IS1I_SC_EENSS_ISG_SC_EEEEEaSJ_aSJ_NS1D_6fusion15FusionCallbacksIS1H_NS1N_17LinearCombinationIaiaiLNS_15FloatRoundStyleE2EEES1J_S1M_JEEENS4_5SM1004TMEM4LOAD26SM100_TMEM_LOAD_32dp32b64xENS4_13SM90_TMA_LOADENS11_INS12_ILi2ELi4ELi3EEES15_NSS_INS5_IJS16_SG_EEENS5_IJSG_SC_EEEEEEENS4_39AutoVectorizingCopyWithAssumedAlignmentILi128EEENS4_14SM90_TMA_STOREES22_S24_S24_EEEvvEEEEvNT_6ParamsE --------------------------
	.section	.nv.shared._ZN7cutlass13device_kernelINS_4gemm6kernel13GemmUniversalIN4cute5tupleIJiiiiEEENS1_10collective13CollectiveMmaINS1_35MainloopSm100TmaUmmaWarpSpecializedILi5ELi2ELi4ENS5_IJNS4_1CILi2EEENSA_ILi1EEESC_EEEEENS5_IJNSA_ILi256EEENSA_ILi64EEENSA_ILi32EEEEEEaNS5_IJlSC_lEEEaSJ_NS4_8TiledMMAINS4_8MMA_AtomIJNS4_21SM100_MMA_S8_2x1SM_SSIaaiLi256ELi64ELNS4_4UMMA5MajorE0ELSO_0ELNSN_8SaturateE0EEEEEENS4_6LayoutINS5_IJSC_SC_SC_EEENS5_IJNSA_ILi0EEESU_SU_EEEEENS5_IJNS4_10UnderscoreESX_SX_EEEEENS4_18SM100_TMA_2SM_LOADENS4_14ComposedLayoutINS4_7SwizzleILi1ELi4ELi3EEENS4_18smem_ptr_flag_bitsILi8EEENSS_INS5_IJNSA_ILi8EEESH_EEENS5_IJSH_SC_EEEEEEEvNS4_8identityES10_S1A_vS1B_EENS_8epilogue10collective18CollectiveEpilogueINS1D_23Sm100TmaWarpSpecializedILi1ELi1ELi64ELb0ELb0EEEJNS5_IJNSA_ILi128EEESG_SH_EEENS5_IJNSS_IS1I_SC_EENSS_ISG_SC_EEEEEaSJ_aSJ_NS1D_6fusion15FusionCallbacksIS1H_NS1N_17LinearCombinationIaiaiLNS_15FloatRoundStyleE2EEES1J_S1M_JEEENS4_5SM1004TMEM4LOAD26SM100_TMEM_LOAD_32dp32b64xENS4_13SM90_TMA_LOADENS11_INS12_ILi2ELi4ELi3EEES15_NSS_INS5_IJS16_SG_EEENS5_IJSG_SC_EEEEEEENS4_39AutoVectorizingCopyWithAssumedAlignmentILi128EEENS4_14SM90_TMA_STOREES22_S24_S24_EEEvvEEEEvNT_6ParamsE,"aw",@nobits
	.sectionflags	@""
	.align	16
	.zero		1024


//--------------------- .nv.shared.reserved.0     --------------------------
	.section	.nv.shared.reserved.0,"aw",@nobits
	.weak		__nv_reservedSMEM_offset_0_alias
	.size		__nv_reservedSMEM_offset_0_alias, 0, 64
	.other		__nv_reservedSMEM_offset_0_alias,@"STO_CUDA_RESERVED_SHARED STV_DEFAULT"
__nv_reservedSMEM_offset_0_alias:
	.zero		0
.nv.shared.reserved.0:
	.zero		64
	.weak		__nv_reservedSMEM_tcgen05_partition
	.type		__nv_reservedSMEM_tcgen05_partition,@object
	.size		__nv_reservedSMEM_tcgen05_partition,(.L_0 - __nv_reservedSMEM_tcgen05_partition)
__nv_reservedSMEM_tcgen05_partition:
	.zero		32
.L_0:


//--------------------- .nv.global                --------------------------
	.section	.nv.global,"aw",@nobits
.nv.global:
	.type		_ZN40_INTERNAL_6caf1a93_4_k_cu_a7c79ebe_105204cute1_E,@object
	.size		_ZN40_INTERNAL_6caf1a93_4_k_cu_a7c79ebe_105204cute1_E,(_ZN40_INTERNAL_6caf1a93_4_k_cu_a7c79ebe_105204cuda3std3__45__cpo6cbeginE - _ZN40_INTERNAL_6caf1a93_4_k_cu_a7c79ebe_105204cute1_E)
_ZN40_INTERNAL_6caf1a93_4_k_cu_a7c79ebe_105204cute1_E:
	.zero		1
	.type		_ZN40_INTERNAL_6caf1a93_4_k_cu_a7c79ebe_105204cuda3std3__45__cpo6cbeginE,@object
	.size		_ZN40_INTERNAL_6caf1a93_4_k_cu_a7c79ebe_105204cuda3std3__45__cpo6cbeginE,(_ZN40_INTERNAL_6caf1a93_4_k_cu_a7c79ebe_105204cuda3std3__48in_placeE - _ZN40_INTERNAL_6caf1a93_4_k_cu_a7c79ebe_105204cuda3std3__45__cpo6cbeginE)
_ZN40_INTERNAL_6caf1a93_4_k_cu_a7c79ebe_105204cuda3std3__45__cpo6cbeginE:
	.zero		1
	.type		_ZN40_INTERNAL_6caf1a93_4_k_cu_a7c79ebe_105204cuda3std3__48in_placeE,@object
	.size		_ZN40_INTERNAL_6caf1a93_4_k_cu_a7c79ebe_105204cuda3std3__48in_placeE,(_ZN40_INTERNAL_6caf1a93_4_k_cu_a7c79ebe_105204cuda3std6ranges3__45__cpo9iter_moveE - _ZN40_INTERNAL_6caf1a93_4_k_cu_a7c79ebe_105204cuda3std3__48in_placeE)
_ZN40_INTERNAL_6caf1a93_4_k_cu_a7c79ebe_105204cuda3std3__48in_placeE:
	.zero		1
	.type		_ZN40_INTERNAL_6caf1a93_4_k_cu_a7c79ebe_105204cuda3std6ranges3__45__cpo9iter_moveE,@object
	.size		_ZN40_INTERNAL_6caf1a93_4_k_cu_a7c79ebe_105204cuda3std6ranges3__45__cpo9iter_moveE,(_ZN40_INTERNAL_6caf1a93_4_k_cu_a7c79ebe_105204cuda3std3__45__cpo5beginE - _ZN40_INTERNAL_6caf1a93_4_k_cu_a7c79ebe_105204cuda3std6ranges3__45__cpo9iter_moveE)
_ZN40_INTERNAL_6caf1a93_4_k_cu_a7c79ebe_105204cuda3std6ranges3__45__cpo9iter_moveE:
	.zero		1
	.type		_ZN40_INTERNAL_6caf1a93_4_k_cu_a7c79ebe_105204cuda3std3__45__cpo5beginE,@object
	.size		_ZN40_INTERNAL_6caf1a93_4_k_cu_a7c79ebe_105204cuda3std3__45__cpo5beginE,(_ZN40_INTERNAL_6caf1a93_4_k_cu_a7c79ebe_105204cuda3std3__442_GLOBAL__N__6caf1a93_4_k_cu_a7c79ebe_105206ignoreE - _ZN40_INTERNAL_6caf1a93_4_k_cu_a7c79ebe_105204cuda3std3__45__cpo5beginE)
_ZN40_INTERNAL_6caf1a93_4_k_cu_a7c79ebe_105204cuda3std3__45__cpo5beginE:
	.zero		1
	.type		_ZN40_INTERNAL_6caf1a93_4_k_cu_a7c79ebe_105204cuda3std3__442_GLOBAL__N__6caf1a93_4_k_cu_a7c79ebe_105206ignoreE,@object
	.size		_ZN40_INTERNAL_6caf1a93_4_k_cu_a7c79ebe_105204cuda3std3__442_GLOBAL__N__6caf1a93_4_k_cu_a7c79ebe_105206ignoreE,(_ZN40_INTERNAL_6caf1a93_4_k_cu_a7c79ebe_105204cute7productE - _ZN40_INTERNAL_6caf1a93_4_k_cu_a7c79ebe_105204cuda3std3__442_GLOBAL__N__6caf1a93_4_k_cu_a7c79ebe_105206ignoreE)
_ZN40_INTERNAL_6caf1a93_4_k_cu_a7c79ebe_105204cuda3std3__442_GLOBAL__N__6caf1a93_4_k_cu_a7c79ebe_105206ignoreE:
	.zero		1
	.type		_ZN40_INTERNAL_6caf1a93_4_k_cu_a7c79ebe_105204cute7productE,@object
	.size		_ZN40_INTERNAL_6caf1a93_4_k_cu_a7c79ebe_105204cute7productE,(_ZN40_INTERNAL_6caf1a93_4_k_cu_a7c79ebe_105204cuda3std3__45__cpo3endE - _ZN40_INTERNAL_6caf1a93_4_k_cu_a7c79ebe_105204cute7productE)
_ZN40_INTERNAL_6caf1a93_4_k_cu_a7c79ebe_105204cute7productE:
	.zero		1
	.type		_ZN40_INTERNAL_6caf1a93_4_k_cu_a7c79ebe_105204cuda3std3__45__cpo3endE,@object
	.size		_ZN40_INTERNAL_6caf1a93_4_k_cu_a7c79ebe_105204cuda3std3__45__cpo3endE,(_ZN40_INTERNAL_6caf1a93_4_k_cu_a7c79ebe_105204cuda3std3__419piecewise_constructE - _ZN40_INTERNAL_6caf1a93_4_k_cu_a7c79ebe_105204cuda3std3__45__cpo3endE)
_ZN40_INTERNAL_6caf1a93_4_k_cu_a7c79ebe_105204cuda3std3__45__cpo3endE:
	.zero		1
	.type		_ZN40_INTERNAL_6caf1a93_4_k_cu_a7c79ebe_105204cuda3std3__419piecewise_constructE,@object
	.size		_ZN40_INTERNAL_6caf1a93_4_k_cu_a7c79ebe_105204cuda3std3__419piecewise_constructE,(_ZN40_INTERNAL_6caf1a93_4_k_cu_a7c79ebe_105204cuda3std3__45__cpo4cendE - _ZN40_INTERNAL_6caf1a93_4_k_cu_a7c79ebe_105204cuda3std3__419piecewise_constructE)
_ZN40_INTERNAL_6caf1a93_4_k_cu_a7c79ebe_105204cuda3std3__419piecewise_constructE:
	.zero		1
	.type		_ZN40_INTERNAL_6caf1a93_4_k_cu_a7c79ebe_105204cuda3std3__45__cpo4cendE,@object
	.size		_ZN40_INTERNAL_6caf1a93_4_k_cu_a7c79ebe_105204cuda3std3__45__cpo4cendE,(_ZN40_INTERNAL_6caf1a93_4_k_cu_a7c79ebe_105204cuda3std6ranges3__45__cpo4swapE - _ZN40_INTERNAL_6caf1a93_4_k_cu_a7c79ebe_105204cuda3std3__45__cpo4cendE)
_ZN40_INTERNAL_6caf1a93_4_k_cu_a7c79ebe_105204cuda3std3__45__cpo4cendE:
	.zero		1
	.type		_ZN40_INTERNAL_6caf1a93_4_k_cu_a7c79ebe_105204cuda3std6ranges3__45__cpo4swapE,@object
	.size		_ZN40_INTERNAL_6caf1a93_4_k_cu_a7c79ebe_105204cuda3std6ranges3__45__cpo4swapE,(.L_10 - _ZN40_INTERNAL_6caf1a93_4_k_cu_a7c79ebe_105204cuda3std6ranges3__45__cpo4swapE)
_ZN40_INTERNAL_6caf1a93_4_k_cu_a7c79ebe_105204cuda3std6ranges3__45__cpo4swapE:
	.zero		1
.L_10:


//--------------------- .nv.constant0._ZN7cutlass13device_kernelINS_4gemm6kernel13GemmUniversalIN4cute5tupleIJiiiiEEENS1_10collective13CollectiveMmaINS1_35MainloopSm100TmaUmmaWarpSpecializedILi5ELi2ELi4ENS5_IJNS4_1CILi2EEENSA_ILi1EEESC_EEEEENS5_IJNSA_ILi256EEENSA_ILi64EEENSA_ILi32EEEEEEaNS5_IJlSC_lEEEaSJ_NS4_8TiledMMAINS4_8MMA_AtomIJNS4_21SM100_MMA_S8_2x1SM_SSIaaiLi256ELi64ELNS4_4UMMA5MajorE0ELSO_0ELNSN_8SaturateE0EEEEEENS4_6LayoutINS5_IJSC_SC_SC_EEENS5_IJNSA_ILi0EEESU_SU_EEEEENS5_IJNS4_10UnderscoreESX_SX_EEEEENS4_18SM100_TMA_2SM_LOADENS4_14ComposedLayoutINS4_7SwizzleILi1ELi4ELi3EEENS4_18smem_ptr_flag_bitsILi8EEENSS_INS5_IJNSA_ILi8EEESH_EEENS5_IJSH_SC_EEEEEEEvNS4_8identityES10_S1A_vS1B_EENS_8epilogue10collective18CollectiveEpilogueINS1D_23Sm100TmaWarpSpecializedILi1ELi1ELi64ELb0ELb0EEEJNS5_IJNSA_ILi128EEESG_SH_EEENS5_IJNSS_IS1I_SC_EENSS_ISG_SC_EEEEEaSJ_aSJ_NS1D_6fusion15FusionCallbacksIS1H_NS1N_17LinearCombinationIaiaiLNS_15FloatRoundStyleE2EEES1J_S1M_JEEENS4_5SM1004TMEM4LOAD26SM100_TMEM_LOAD_32dp32b64xENS4_13SM90_TMA_LOADENS11_INS12_ILi2ELi4ELi3EEES15_NSS_INS5_IJS16_SG_EEENS5_IJSG_SC_EEEEEEENS4_39AutoVectorizingCopyWithAssumedAlignmentILi128EEENS4_14SM90_TMA_STOREES22_S24_S24_EEEvvEEEEvNT_6ParamsE --------------------------
	.section	.nv.constant0._ZN7cutlass13device_kernelINS_4gemm6kernel13GemmUniversalIN4cute5tupleIJiiiiEEENS1_10collective13CollectiveMmaINS1_35MainloopSm100TmaUmmaWarpSpecializedILi5ELi2ELi4ENS5_IJNS4_1CILi2EEENSA_ILi1EEESC_EEEEENS5_IJNSA_ILi256EEENSA_ILi64EEENSA_ILi32EEEEEEaNS5_IJlSC_lEEEaSJ_NS4_8TiledMMAINS4_8MMA_AtomIJNS4_21SM100_MMA_S8_2x1SM_SSIaaiLi256ELi64ELNS4_4UMMA5MajorE0ELSO_0ELNSN_8SaturateE0EEEEEENS4_6LayoutINS5_IJSC_SC_SC_EEENS5_IJNSA_ILi0EEESU_SU_EEEEENS5_IJNS4_10UnderscoreESX_SX_EEEEENS4_18SM100_TMA_2SM_LOADENS4_14ComposedLayoutINS4_7SwizzleILi1ELi4ELi3EEENS4_18smem_ptr_flag_bitsILi8EEENSS_INS5_IJNSA_ILi8EEESH_EEENS5_IJSH_SC_EEEEEEEvNS4_8identityES10_S1A_vS1B_EENS_8epilogue10collective18CollectiveEpilogueINS1D_23Sm100TmaWarpSpecializedILi1ELi1ELi64ELb0ELb0EEEJNS5_IJNSA_ILi128EEESG_SH_EEENS5_IJNSS_IS1I_SC_EENSS_ISG_SC_EEEEEaSJ_aSJ_NS1D_6fusion15FusionCallbacksIS1H_NS1N_17LinearCombinationIaiaiLNS_15FloatRoundStyleE2EEES1J_S1M_JEEENS4_5SM1004TMEM4LOAD26SM100_TMEM_LOAD_32dp32b64xENS4_13SM90_TMA_LOADENS11_INS12_ILi2ELi4ELi3EEES15_NSS_INS5_IJS16_SG_EEENS5_IJSG_SC_EEEEEEENS4_39AutoVectorizingCopyWithAssumedAlignmentILi128EEENS4_14SM90_TMA_STOREES22_S24_S24_EEEvvEEEEvNT_6ParamsE,"a",@progbits
	.sectionflags	@""
	.align	4
.nv.constant0._ZN7cutlass13device_kernelINS_4gemm6kernel13GemmUniversalIN4cute5tupleIJiiiiEEENS1_10collective13CollectiveMmaINS1_35MainloopSm100TmaUmmaWarpSpecializedILi5ELi2ELi4ENS5_IJNS4_1CILi2EEENSA_ILi1EEESC_EEEEENS5_IJNSA_ILi256EEENSA_ILi64EEENSA_ILi32EEEEEEaNS5_IJlSC_lEEEaSJ_NS4_8TiledMMAINS4_8MMA_AtomIJNS4_21SM100_MMA_S8_2x1SM_SSIaaiLi256ELi64ELNS4_4UMMA5MajorE0ELSO_0ELNSN_8SaturateE0EEEEEENS4_6LayoutINS5_IJSC_SC_SC_EEENS5_IJNSA_ILi0EEESU_SU_EEEEENS5_IJNS4_10UnderscoreESX_SX_EEEEENS4_18SM100_TMA_2SM_LOADENS4_14ComposedLayoutINS4_7SwizzleILi1ELi4ELi3EEENS4_18smem_ptr_flag_bitsILi8EEENSS_INS5_IJNSA_ILi8EEESH_EEENS5_IJSH_SC_EEEEEEEvNS4_8identityES10_S1A_vS1B_EENS_8epilogue10collective18CollectiveEpilogueINS1D_23Sm100TmaWarpSpecializedILi1ELi1ELi64ELb0ELb0EEEJNS5_IJNSA_ILi128EEESG_SH_EEENS5_IJNSS_IS1I_SC_EENSS_ISG_SC_EEEEEaSJ_aSJ_NS1D_6fusion15FusionCallbacksIS1H_NS1N_17LinearCombinationIaiaiLNS_15FloatRoundStyleE2EEES1J_S1M_JEEENS4_5SM1004TMEM4LOAD26SM100_TMEM_LOAD_32dp32b64xENS4_13SM90_TMA_LOADENS11_INS12_ILi2ELi4ELi3EEES15_NSS_INS5_IJS16_SG_EEENS5_IJSG_SC_EEEEEEENS4_39AutoVectorizingCopyWithAssumedAlignmentILi128EEENS4_14SM90_TMA_STOREES22_S24_S24_EEEvvEEEEvNT_6ParamsE:
	.zero		2944


//--------------------- SYMBOLS --------------------------

	.type		.nv.reservedSmem.offset0,@object
	.size		.nv.reservedSmem.offset0,0x4
	.type		.nv.reservedSmem.cap,@object
	.size		.nv.reservedSmem.cap,0x4
	.type		__assertfail,@function
